//
// Generated by NVIDIA NVVM Compiler
//
// Compiler Build ID: CL-36424714
// Cuda compilation tools, release 13.0, V13.0.88
// Based on NVVM 20.0.0
//

.version 9.0
.target sm_100
.address_size 64

	// .globl	onlyEdges01

.visible .entry onlyEdges01(
	.param .u64 .ptr .align 1 onlyEdges01_param_0,
	.param .u64 .ptr .align 1 onlyEdges01_param_1,
	.param .u32 onlyEdges01_param_2,
	.param .u32 onlyEdges01_param_3,
	.param .f32 onlyEdges01_param_4,
	.param .u32 onlyEdges01_param_5,
	.param .u32 onlyEdges01_param_6,
	.param .u32 onlyEdges01_param_7,
	.param .u32 onlyEdges01_param_8
)
{
	.reg .pred 	%p<65>;
	.reg .b16 	%rs<39>;
	.reg .b32 	%r<102>;
	.reg .b32 	%f<128>;
	.reg .b64 	%rd<28>;

	ld.param.u64 	%rd3, [onlyEdges01_param_1];
	ld.param.u32 	%r38, [onlyEdges01_param_2];
	ld.param.u32 	%r44, [onlyEdges01_param_3];
	ld.param.u32 	%r40, [onlyEdges01_param_5];
	ld.param.u32 	%r41, [onlyEdges01_param_6];
	ld.param.u32 	%r42, [onlyEdges01_param_7];
	ld.param.u32 	%r43, [onlyEdges01_param_8];
	cvta.to.global.u64 	%rd1, %rd3;
	mov.u32 	%r45, %ctaid.x;
	mov.u32 	%r46, %ntid.x;
	mul.lo.s32 	%r1, %r45, %r46;
	mov.u32 	%r2, %tid.x;
	add.s32 	%r3, %r1, %r2;
	mov.u32 	%r47, %ctaid.y;
	mov.u32 	%r48, %ntid.y;
	mov.u32 	%r49, %tid.y;
	mad.lo.s32 	%r50, %r47, %r48, %r49;
	setp.ge.s32 	%p5, %r3, %r38;
	setp.ge.s32 	%p6, %r50, %r44;
	or.pred  	%p7, %p5, %p6;
	@%p7 bra 	$L__BB0_27;
	mad.lo.s32 	%r5, %r38, %r50, %r3;
	shl.b32 	%r6, %r5, 2;
	max.s32 	%r51, %r41, 0;
	min.s32 	%r52, %r51, 255;
	cvt.u16.u32 	%rs1, %r52;
	max.s32 	%r53, %r42, 0;
	min.s32 	%r54, %r53, 255;
	cvt.u16.u32 	%rs2, %r54;
	max.s32 	%r55, %r43, 0;
	min.s32 	%r56, %r55, 255;
	cvt.u16.u32 	%rs3, %r56;
	min.s32 	%r57, %r40, 10;
	max.s32 	%r7, %r57, 0;
	cvt.s64.s32 	%rd4, %r6;
	add.s64 	%rd5, %rd1, %rd4;
	mov.b16 	%rs4, 255;
	st.global.u8 	[%rd5], %rs4;
	st.global.u8 	[%rd5+1], %rs4;
	st.global.u8 	[%rd5+2], %rs4;
	st.global.u8 	[%rd5+3], %rs4;
	setp.lt.s32 	%p8, %r3, %r7;
	sub.s32 	%r58, %r38, %r7;
	setp.ge.s32 	%p9, %r3, %r58;
	or.pred  	%p10, %p8, %p9;
	setp.gt.s32 	%p11, %r57, %r50;
	or.pred  	%p12, %p11, %p10;
	sub.s32 	%r59, %r44, %r7;
	setp.ge.s32 	%p13, %r50, %r59;
	or.pred  	%p14, %p12, %p13;
	@%p14 bra 	$L__BB0_27;
	ld.param.f32 	%f127, [onlyEdges01_param_4];
	ld.param.u64 	%rd27, [onlyEdges01_param_0];
	cvta.to.global.u64 	%rd6, %rd27;
	abs.f32 	%f2, %f127;
	sub.s32 	%r60, %r5, %r38;
	shl.b32 	%r61, %r60, 2;
	add.s32 	%r62, %r61, -2;
	cvt.s64.s32 	%rd7, %r62;
	add.s64 	%rd8, %rd6, %rd7;
	ld.global.u8 	%rs5, [%rd8];
	cvt.rn.f32.u16 	%f3, %rs5;
	div.rn.f32 	%f4, %f3, 0f437F0000;
	ld.global.u8 	%rs6, [%rd8+-1];
	cvt.rn.f32.u16 	%f5, %rs6;
	div.rn.f32 	%f6, %f5, 0f437F0000;
	ld.global.u8 	%rs7, [%rd8+-2];
	cvt.rn.f32.u16 	%f7, %rs7;
	div.rn.f32 	%f8, %f7, 0f437F0000;
	mov.f32 	%f9, 0f00000000;
	sub.f32 	%f10, %f9, %f4;
	sub.f32 	%f11, %f9, %f6;
	sub.f32 	%f12, %f9, %f8;
	ld.global.u8 	%rs8, [%rd8+4];
	cvt.rn.f32.u16 	%f13, %rs8;
	div.rn.f32 	%f14, %f13, 0f437F0000;
	ld.global.u8 	%rs9, [%rd8+3];
	cvt.rn.f32.u16 	%f15, %rs9;
	div.rn.f32 	%f16, %f15, 0f437F0000;
	ld.global.u8 	%rs10, [%rd8+2];
	cvt.rn.f32.u16 	%f17, %rs10;
	div.rn.f32 	%f18, %f17, 0f437F0000;
	fma.rn.f32 	%f19, %f14, 0f00000000, %f10;
	fma.rn.f32 	%f20, %f16, 0f00000000, %f11;
	fma.rn.f32 	%f21, %f18, 0f00000000, %f12;
	add.f32 	%f22, %f14, %f14;
	sub.f32 	%f23, %f10, %f22;
	add.f32 	%f24, %f16, %f16;
	sub.f32 	%f25, %f11, %f24;
	add.f32 	%f26, %f18, %f18;
	sub.f32 	%f27, %f12, %f26;
	ld.global.u8 	%rs11, [%rd8+8];
	cvt.rn.f32.u16 	%f28, %rs11;
	div.rn.f32 	%f29, %f28, 0f437F0000;
	ld.global.u8 	%rs12, [%rd8+7];
	cvt.rn.f32.u16 	%f30, %rs12;
	div.rn.f32 	%f31, %f30, 0f437F0000;
	ld.global.u8 	%rs13, [%rd8+6];
	cvt.rn.f32.u16 	%f32, %rs13;
	div.rn.f32 	%f33, %f32, 0f437F0000;
	add.f32 	%f34, %f19, %f29;
	add.f32 	%f35, %f20, %f31;
	add.f32 	%f36, %f21, %f33;
	sub.f32 	%f37, %f23, %f29;
	sub.f32 	%f38, %f25, %f31;
	sub.f32 	%f39, %f27, %f33;
	add.s32 	%r63, %r6, -2;
	cvt.s64.s32 	%rd9, %r63;
	add.s64 	%rd10, %rd6, %rd9;
	ld.global.u8 	%rs14, [%rd10];
	cvt.rn.f32.u16 	%f40, %rs14;
	div.rn.f32 	%f41, %f40, 0f437F0000;
	ld.global.u8 	%rs15, [%rd10+-1];
	cvt.rn.f32.u16 	%f42, %rs15;
	div.rn.f32 	%f43, %f42, 0f437F0000;
	ld.global.u8 	%rs16, [%rd10+-2];
	cvt.rn.f32.u16 	%f44, %rs16;
	div.rn.f32 	%f45, %f44, 0f437F0000;
	add.f32 	%f46, %f41, %f41;
	sub.f32 	%f47, %f34, %f46;
	add.f32 	%f48, %f43, %f43;
	sub.f32 	%f49, %f35, %f48;
	add.f32 	%f50, %f45, %f45;
	sub.f32 	%f51, %f36, %f50;
	fma.rn.f32 	%f52, %f41, 0f00000000, %f37;
	fma.rn.f32 	%f53, %f43, 0f00000000, %f38;
	fma.rn.f32 	%f54, %f45, 0f00000000, %f39;
	ld.global.u8 	%rs17, [%rd10+4];
	cvt.rn.f32.u16 	%f55, %rs17;
	div.rn.f32 	%f56, %f55, 0f437F0000;
	ld.global.u8 	%rs18, [%rd10+3];
	cvt.rn.f32.u16 	%f57, %rs18;
	div.rn.f32 	%f58, %f57, 0f437F0000;
	ld.global.u8 	%rs19, [%rd10+2];
	cvt.rn.f32.u16 	%f59, %rs19;
	div.rn.f32 	%f60, %f59, 0f437F0000;
	fma.rn.f32 	%f61, %f56, 0f00000000, %f47;
	fma.rn.f32 	%f62, %f58, 0f00000000, %f49;
	fma.rn.f32 	%f63, %f60, 0f00000000, %f51;
	fma.rn.f32 	%f64, %f56, 0f00000000, %f52;
	fma.rn.f32 	%f65, %f58, 0f00000000, %f53;
	fma.rn.f32 	%f66, %f60, 0f00000000, %f54;
	ld.global.u8 	%rs20, [%rd10+8];
	cvt.rn.f32.u16 	%f67, %rs20;
	div.rn.f32 	%f68, %f67, 0f437F0000;
	ld.global.u8 	%rs21, [%rd10+7];
	cvt.rn.f32.u16 	%f69, %rs21;
	div.rn.f32 	%f70, %f69, 0f437F0000;
	ld.global.u8 	%rs22, [%rd10+6];
	cvt.rn.f32.u16 	%f71, %rs22;
	div.rn.f32 	%f72, %f71, 0f437F0000;
	fma.rn.f32 	%f73, %f68, 0f40000000, %f61;
	fma.rn.f32 	%f74, %f70, 0f40000000, %f62;
	fma.rn.f32 	%f75, %f72, 0f40000000, %f63;
	fma.rn.f32 	%f76, %f68, 0f00000000, %f64;
	fma.rn.f32 	%f77, %f70, 0f00000000, %f65;
	fma.rn.f32 	%f78, %f72, 0f00000000, %f66;
	shl.b32 	%r8, %r38, 2;
	add.s32 	%r64, %r63, %r8;
	cvt.s64.s32 	%rd11, %r64;
	add.s64 	%rd12, %rd6, %rd11;
	ld.global.u8 	%rs23, [%rd12];
	cvt.rn.f32.u16 	%f79, %rs23;
	div.rn.f32 	%f80, %f79, 0f437F0000;
	ld.global.u8 	%rs24, [%rd12+-1];
	cvt.rn.f32.u16 	%f81, %rs24;
	div.rn.f32 	%f82, %f81, 0f437F0000;
	ld.global.u8 	%rs25, [%rd12+-2];
	cvt.rn.f32.u16 	%f83, %rs25;
	div.rn.f32 	%f84, %f83, 0f437F0000;
	sub.f32 	%f85, %f73, %f80;
	sub.f32 	%f86, %f74, %f82;
	sub.f32 	%f87, %f75, %f84;
	add.f32 	%f88, %f76, %f80;
	add.f32 	%f89, %f77, %f82;
	add.f32 	%f90, %f78, %f84;
	ld.global.u8 	%rs26, [%rd12+4];
	cvt.rn.f32.u16 	%f91, %rs26;
	div.rn.f32 	%f92, %f91, 0f437F0000;
	ld.global.u8 	%rs27, [%rd12+3];
	cvt.rn.f32.u16 	%f93, %rs27;
	div.rn.f32 	%f94, %f93, 0f437F0000;
	ld.global.u8 	%rs28, [%rd12+2];
	cvt.rn.f32.u16 	%f95, %rs28;
	div.rn.f32 	%f96, %f95, 0f437F0000;
	fma.rn.f32 	%f97, %f92, 0f00000000, %f85;
	fma.rn.f32 	%f98, %f94, 0f00000000, %f86;
	fma.rn.f32 	%f99, %f96, 0f00000000, %f87;
	fma.rn.f32 	%f100, %f92, 0f40000000, %f88;
	fma.rn.f32 	%f101, %f94, 0f40000000, %f89;
	fma.rn.f32 	%f102, %f96, 0f40000000, %f90;
	ld.global.u8 	%rs29, [%rd12+8];
	cvt.rn.f32.u16 	%f103, %rs29;
	div.rn.f32 	%f104, %f103, 0f437F0000;
	ld.global.u8 	%rs30, [%rd12+7];
	cvt.rn.f32.u16 	%f105, %rs30;
	div.rn.f32 	%f106, %f105, 0f437F0000;
	ld.global.u8 	%rs31, [%rd12+6];
	cvt.rn.f32.u16 	%f107, %rs31;
	div.rn.f32 	%f108, %f107, 0f437F0000;
	add.f32 	%f109, %f97, %f104;
	add.f32 	%f110, %f98, %f106;
	add.f32 	%f111, %f99, %f108;
	add.f32 	%f112, %f100, %f104;
	add.f32 	%f113, %f101, %f106;
	add.f32 	%f114, %f102, %f108;
	mul.f32 	%f115, %f109, %f109;
	fma.rn.f32 	%f116, %f112, %f112, %f115;
	sqrt.rn.f32 	%f117, %f116;
	mul.f32 	%f118, %f110, %f110;
	fma.rn.f32 	%f119, %f113, %f113, %f118;
	sqrt.rn.f32 	%f120, %f119;
	mul.f32 	%f121, %f111, %f111;
	fma.rn.f32 	%f122, %f114, %f114, %f121;
	sqrt.rn.f32 	%f123, %f122;
	add.f32 	%f124, %f117, %f120;
	add.f32 	%f125, %f124, %f123;
	div.rn.f32 	%f126, %f125, 0f40400000;
	setp.leu.f32 	%p15, %f126, %f2;
	@%p15 bra 	$L__BB0_27;
	neg.s32 	%r9, %r7;
	mul.lo.s32 	%r10, %r7, %r7;
	sub.s32 	%r11, %r3, %r7;
	setp.gt.s32 	%p16, %r11, -1;
	setp.lt.s32 	%p17, %r11, %r38;
	and.pred  	%p1, %p16, %p17;
	sub.s32 	%r12, 1, %r7;
	add.s32 	%r13, %r12, %r3;
	setp.gt.s32 	%p18, %r13, -1;
	setp.lt.s32 	%p19, %r13, %r38;
	and.pred  	%p2, %p18, %p19;
	add.s32 	%r14, %r13, 1;
	setp.gt.s32 	%p20, %r14, -1;
	setp.lt.s32 	%p21, %r14, %r38;
	and.pred  	%p3, %p20, %p21;
	shl.b32 	%r65, %r1, 2;
	shl.b32 	%r66, %r2, 2;
	add.s32 	%r15, %r65, %r66;
	mov.u32 	%r95, %r9;
$L__BB0_4:
	mul.lo.s32 	%r17, %r95, %r95;
	add.s32 	%r18, %r95, %r50;
	setp.gt.s32 	%p22, %r18, -1;
	setp.lt.s32 	%p23, %r18, %r44;
	and.pred  	%p4, %p22, %p23;
	mul.lo.s32 	%r19, %r18, %r38;
	setp.eq.s32 	%p24, %r95, 0;
	and.pred  	%p25, %p24, %p1;
	and.pred  	%p26, %p25, %p4;
	not.pred 	%p27, %p26;
	@%p27 bra 	$L__BB0_6;
	add.s32 	%r67, %r11, %r19;
	shl.b32 	%r68, %r67, 2;
	cvt.s64.s32 	%rd13, %r68;
	add.s64 	%rd14, %rd1, %rd13;
	st.global.u8 	[%rd14], %rs3;
	st.global.u8 	[%rd14+1], %rs2;
	st.global.u8 	[%rd14+2], %rs1;
	mov.b16 	%rs32, 255;
	st.global.u8 	[%rd14+3], %rs32;
$L__BB0_6:
	and.b32  	%r69, %r7, 1;
	setp.eq.b32 	%p28, %r69, 1;
	not.pred 	%p29, %p28;
	mov.u32 	%r96, %r12;
	@%p29 bra 	$L__BB0_11;
	mad.lo.s32 	%r70, %r12, %r12, %r17;
	setp.le.u32 	%p30, %r70, %r10;
	and.pred  	%p31, %p30, %p2;
	and.pred  	%p32, %p31, %p4;
	not.pred 	%p33, %p32;
	@%p33 bra 	$L__BB0_9;
	add.s32 	%r71, %r13, %r19;
	shl.b32 	%r72, %r71, 2;
	cvt.s64.s32 	%rd15, %r72;
	add.s64 	%rd16, %rd1, %rd15;
	st.global.u8 	[%rd16], %rs3;
	st.global.u8 	[%rd16+1], %rs2;
	st.global.u8 	[%rd16+2], %rs1;
	mov.b16 	%rs33, 255;
	st.global.u8 	[%rd16+3], %rs33;
$L__BB0_9:
	sub.s32 	%r96, 3, %r7;
	sub.s32 	%r73, 2, %r7;
	mad.lo.s32 	%r74, %r73, %r73, %r17;
	setp.le.u32 	%p34, %r74, %r10;
	and.pred  	%p35, %p34, %p3;
	and.pred  	%p36, %p35, %p4;
	not.pred 	%p37, %p36;
	@%p37 bra 	$L__BB0_11;
	add.s32 	%r75, %r14, %r19;
	shl.b32 	%r76, %r75, 2;
	cvt.s64.s32 	%rd17, %r76;
	add.s64 	%rd18, %rd1, %rd17;
	st.global.u8 	[%rd18], %rs3;
	st.global.u8 	[%rd18+1], %rs2;
	st.global.u8 	[%rd18+2], %rs1;
	mov.b16 	%rs34, 255;
	st.global.u8 	[%rd18+3], %rs34;
$L__BB0_11:
	setp.lt.s32 	%p38, %r40, 2;
	@%p38 bra 	$L__BB0_26;
	add.s32 	%r101, %r96, 1;
	mad.lo.s32 	%r77, %r8, %r18, %r15;
	shl.b32 	%r78, %r96, 2;
	add.s32 	%r100, %r77, %r78;
	add.s32 	%r99, %r3, %r96;
	add.s32 	%r98, %r9, %r96;
	add.s32 	%r79, %r99, %r19;
	shl.b32 	%r97, %r79, 2;
$L__BB0_13:
	add.s32 	%r80, %r101, -1;
	mad.lo.s32 	%r81, %r80, %r80, %r17;
	setp.gt.u32 	%p39, %r81, %r10;
	@%p39 bra 	$L__BB0_16;
	setp.gt.s32 	%p40, %r99, -1;
	setp.lt.s32 	%p41, %r99, %r38;
	and.pred  	%p42, %p40, %p41;
	and.pred  	%p43, %p42, %p4;
	not.pred 	%p44, %p43;
	@%p44 bra 	$L__BB0_16;
	cvt.s64.s32 	%rd19, %r97;
	add.s64 	%rd20, %rd1, %rd19;
	st.global.u8 	[%rd20], %rs3;
	st.global.u8 	[%rd20+1], %rs2;
	st.global.u8 	[%rd20+2], %rs1;
	mov.b16 	%rs35, 255;
	st.global.u8 	[%rd20+3], %rs35;
$L__BB0_16:
	mad.lo.s32 	%r82, %r101, %r101, %r17;
	setp.gt.u32 	%p45, %r82, %r10;
	@%p45 bra 	$L__BB0_19;
	add.s32 	%r83, %r99, 1;
	setp.gt.s32 	%p46, %r83, -1;
	setp.lt.s32 	%p47, %r83, %r38;
	and.pred  	%p48, %p46, %p47;
	and.pred  	%p49, %p48, %p4;
	not.pred 	%p50, %p49;
	@%p50 bra 	$L__BB0_19;
	add.s32 	%r84, %r100, 4;
	cvt.s64.s32 	%rd21, %r84;
	add.s64 	%rd22, %rd1, %rd21;
	st.global.u8 	[%rd22], %rs3;
	st.global.u8 	[%rd22+1], %rs2;
	st.global.u8 	[%rd22+2], %rs1;
	mov.b16 	%rs36, 255;
	st.global.u8 	[%rd22+3], %rs36;
$L__BB0_19:
	mad.lo.s32 	%r85, %r101, %r101, %r101;
	add.s32 	%r86, %r101, %r85;
	add.s32 	%r87, %r86, %r17;
	add.s32 	%r88, %r87, 1;
	setp.gt.u32 	%p51, %r88, %r10;
	@%p51 bra 	$L__BB0_22;
	add.s32 	%r89, %r99, 2;
	setp.gt.s32 	%p52, %r89, -1;
	setp.lt.s32 	%p53, %r89, %r38;
	and.pred  	%p54, %p52, %p53;
	and.pred  	%p55, %p54, %p4;
	not.pred 	%p56, %p55;
	@%p56 bra 	$L__BB0_22;
	add.s32 	%r90, %r100, 8;
	cvt.s64.s32 	%rd23, %r90;
	add.s64 	%rd24, %rd1, %rd23;
	st.global.u8 	[%rd24], %rs3;
	st.global.u8 	[%rd24+1], %rs2;
	st.global.u8 	[%rd24+2], %rs1;
	mov.b16 	%rs37, 255;
	st.global.u8 	[%rd24+3], %rs37;
$L__BB0_22:
	add.s32 	%r91, %r101, 2;
	mad.lo.s32 	%r92, %r91, %r91, %r17;
	setp.gt.u32 	%p57, %r92, %r10;
	@%p57 bra 	$L__BB0_25;
	add.s32 	%r93, %r99, 3;
	setp.gt.s32 	%p58, %r93, -1;
	setp.lt.s32 	%p59, %r93, %r38;
	and.pred  	%p60, %p58, %p59;
	and.pred  	%p61, %p60, %p4;
	not.pred 	%p62, %p61;
	@%p62 bra 	$L__BB0_25;
	add.s32 	%r94, %r100, 12;
	cvt.s64.s32 	%rd25, %r94;
	add.s64 	%rd26, %rd1, %rd25;
	st.global.u8 	[%rd26], %rs3;
	st.global.u8 	[%rd26+1], %rs2;
	st.global.u8 	[%rd26+2], %rs1;
	mov.b16 	%rs38, 255;
	st.global.u8 	[%rd26+3], %rs38;
$L__BB0_25:
	add.s32 	%r101, %r101, 4;
	add.s32 	%r100, %r100, 16;
	add.s32 	%r99, %r99, 4;
	add.s32 	%r98, %r98, 4;
	add.s32 	%r97, %r97, 16;
	setp.ne.s32 	%p63, %r98, 1;
	@%p63 bra 	$L__BB0_13;
$L__BB0_26:
	add.s32 	%r37, %r95, 1;
	setp.ne.s32 	%p64, %r95, %r7;
	mov.u32 	%r95, %r37;
	@%p64 bra 	$L__BB0_4;
$L__BB0_27:
	ret;

}


// ===== COMPILED SASS (sm_100) =====

	.target	sm_100

	.elftype	@"ET_EXEC"


//--------------------- .note.nv.tkinfo           --------------------------
	.section	.note.nv.tkinfo,"",@"SHT_NOTE"
	.sectionflags	@"SHF_NOTE_NV_TKINFO"
	.tkinfo
        /*0018*/ 	.word	0x00000002
        /*0030*/ 	.string	""
        /*0030*/ 	.string	"ptxas"
        /*0030*/ 	.string	"Cuda compilation tools, release 13.0, V13.0.88"
        /*0030*/ 	.string	"Build cuda_13.0.r13.0/compiler.36424714_0"
        /*0030*/ 	.string	"-arch sm_100 -m 64 "



//--------------------- .note.nv.cuinfo           --------------------------
	.section	.note.nv.cuinfo,"",@"SHT_NOTE"
	.sectionflags	@"SHF_NOTE_NV_CUINFO"
        /*0018*/ 	.short	0x0002
        /*001a*/ 	.short	0x0064
        /*001c*/ 	.short	0x0082
	.zero		2


//--------------------- .nv.info                  --------------------------
	.section	.nv.info,"",@"SHT_CUDA_INFO"
	.align	4


	//----- nvinfo : EIATTR_REGCOUNT
	.align		4
        /*0000*/ 	.byte	0x04, 0x2f
        /*0002*/ 	.short	(.L_1 - .L_0)
	.align		4
.L_0:
        /*0004*/ 	.word	index@(onlyEdges01)
        /*0008*/ 	.word	0x0000001d


	//----- nvinfo : EIATTR_FRAME_SIZE
	.align		4
.L_1:
        /*000c*/ 	.byte	0x04, 0x11
        /*000e*/ 	.short	(.L_3 - .L_2)
	.align		4
.L_2:
        /*0010*/ 	.word	index@($__internal_1_$__cuda_sm3x_div_rn_noftz_f32_slowpath)
        /*0014*/ 	.word	0x00000000


	//----- nvinfo : EIATTR_FRAME_SIZE
	.align		4
.L_3:
        /*0018*/ 	.byte	0x04, 0x11
        /*001a*/ 	.short	(.L_5 - .L_4)
	.align		4
.L_4:
        /*001c*/ 	.word	index@($__internal_0_$__cuda_sm20_sqrt_rn_f32_slowpath)
        /*0020*/ 	.word	0x00000000


	//----- nvinfo : EIATTR_FRAME_SIZE
	.align		4
.L_5:
        /*0024*/ 	.byte	0x04, 0x11
        /*0026*/ 	.short	(.L_7 - .L_6)
	.align		4
.L_6:
        /*0028*/ 	.word	index@(onlyEdges01)
        /*002c*/ 	.word	0x00000000


	//----- nvinfo : EIATTR_MIN_STACK_SIZE
	.align		4
.L_7:
        /*0030*/ 	.byte	0x04, 0x12
        /*0032*/ 	.short	(.L_9 - .L_8)
	.align		4
.L_8:
        /*0034*/ 	.word	index@(onlyEdges01)
        /*0038*/ 	.word	0x00000000
.L_9:


//--------------------- .nv.compat                --------------------------
	.section	.nv.compat,"",@"SHT_CUDA_COMPAT_INFO"
	.align	4
        /*0000*/ 	.byte	0x02, 0x09, 0x00, 0x00, 0x02, 0x02, 0x01, 0x00, 0x02, 0x05, 0x05, 0x00, 0x03, 0x07, 0x01, 0x01
        /*0010*/ 	.byte	0x02, 0x03, 0x00, 0x00, 0x02, 0x06, 0x01, 0x00, 0x04, 0x0b, 0x08, 0x00, 0x01, 0x00, 0x00, 0x00
        /*0020*/ 	.byte	0x00, 0x00, 0x00, 0x00


//--------------------- .nv.info.onlyEdges01      --------------------------
	.section	.nv.info.onlyEdges01,"",@"SHT_CUDA_INFO"
	.sectionflags	@""
	.align	4


	//----- nvinfo : EIATTR_CUDA_API_VERSION
	.align		4
        /*0000*/ 	.byte	0x04, 0x37
        /*0002*/ 	.short	(.L_11 - .L_10)
.L_10:
        /*0004*/ 	.word	0x00000082


	//----- nvinfo : EIATTR_KPARAM_INFO
	.align		4
.L_11:
        /*0008*/ 	.byte	0x04, 0x17
        /*000a*/ 	.short	(.L_13 - .L_12)
.L_12:
        /*000c*/ 	.word	0x00000000
        /*0010*/ 	.short	0x0008
        /*0012*/ 	.short	0x0028
        /*0014*/ 	.byte	0x00, 0xf0, 0x11, 0x00


	//----- nvinfo : EIATTR_KPARAM_INFO
	.align		4
.L_13:
        /*0018*/ 	.byte	0x04, 0x17
        /*001a*/ 	.short	(.L_15 - .L_14)
.L_14:
        /*001c*/ 	.word	0x00000000
        /*0020*/ 	.short	0x0007
        /*0022*/ 	.short	0x0024
        /*0024*/ 	.byte	0x00, 0xf0, 0x11, 0x00


	//----- nvinfo : EIATTR_KPARAM_INFO
	.align		4
.L_15:
        /*0028*/ 	.byte	0x04, 0x17
        /*002a*/ 	.short	(.L_17 - .L_16)
.L_16:
        /*002c*/ 	.word	0x00000000
        /*0030*/ 	.short	0x0006
        /*0032*/ 	.short	0x0020
        /*0034*/ 	.byte	0x00, 0xf0, 0x11, 0x00


	//----- nvinfo : EIATTR_KPARAM_INFO
	.align		4
.L_17:
        /*0038*/ 	.byte	0x04, 0x17
        /*003a*/ 	.short	(.L_19 - .L_18)
.L_18:
        /*003c*/ 	.word	0x00000000
        /*0040*/ 	.short	0x0005
        /*0042*/ 	.short	0x001c
        /*0044*/ 	.byte	0x00, 0xf0, 0x11, 0x00


	//----- nvinfo : EIATTR_KPARAM_INFO
	.align		4
.L_19:
        /*0048*/ 	.byte	0x04, 0x17
        /*004a*/ 	.short	(.L_21 - .L_20)
.L_20:
        /*004c*/ 	.word	0x00000000
        /*0050*/ 	.short	0x0004
        /*0052*/ 	.short	0x0018
        /*0054*/ 	.byte	0x00, 0xf0, 0x11, 0x00


	//----- nvinfo : EIATTR_KPARAM_INFO
	.align		4
.L_21:
        /*0058*/ 	.byte	0x04, 0x17
        /*005a*/ 	.short	(.L_23 - .L_22)
.L_22:
        /*005c*/ 	.word	0x00000000
        /*0060*/ 	.short	0x0003
        /*0062*/ 	.short	0x0014
        /*0064*/ 	.byte	0x00, 0xf0, 0x11, 0x00


	//----- nvinfo : EIATTR_KPARAM_INFO
	.align		4
.L_23:
        /*0068*/ 	.byte	0x04, 0x17
        /*006a*/ 	.short	(.L_25 - .L_24)
.L_24:
        /*006c*/ 	.word	0x00000000
        /*0070*/ 	.short	0x0002
        /*0072*/ 	.short	0x0010
        /*0074*/ 	.byte	0x00, 0xf0, 0x11, 0x00


	//----- nvinfo : EIATTR_KPARAM_INFO
	.align		4
.L_25:
        /*0078*/ 	.byte	0x04, 0x17
        /*007a*/ 	.short	(.L_27 - .L_26)
.L_26:
        /*007c*/ 	.word	0x00000000
        /*0080*/ 	.short	0x0001
        /*0082*/ 	.short	0x0008
        /*0084*/ 	.byte	0x00, 0xf5, 0x21, 0x00


	//----- nvinfo : EIATTR_KPARAM_INFO
	.align		4
.L_27:
        /*0088*/ 	.byte	0x04, 0x17
        /*008a*/ 	.short	(.L_29 - .L_28)
.L_28:
        /*008c*/ 	.word	0x00000000
        /*0090*/ 	.short	0x0000
        /*0092*/ 	.short	0x0000
        /*0094*/ 	.byte	0x00, 0xf5, 0x21, 0x00


	//----- nvinfo : EIATTR_SPARSE_MMA_MASK
	.align		4
.L_29:
        /*0098*/ 	.byte	0x03, 0x50
        /*009a*/ 	.short	0x0000


	//----- nvinfo : EIATTR_MAXREG_COUNT
	.align		4
        /*009c*/ 	.byte	0x03, 0x1b
        /*009e*/ 	.short	0x00ff


	//----- nvinfo : EIATTR_MERCURY_ISA_VERSION
	.align		4
        /*00a0*/ 	.byte	0x03, 0x5f
        /*00a2*/ 	.short	0x0101


	//----- nvinfo : EIATTR_VRC_CTA_INIT_COUNT
	.align		4
        /*00a4*/ 	.byte	0x02, 0x4a
	.zero		1
	.zero		1


	//----- nvinfo : EIATTR_EXIT_INSTR_OFFSETS
	.align		4
        /*00a8*/ 	.byte	0x04, 0x1c
        /*00aa*/ 	.short	(.L_31 - .L_30)


	//   ....[0]....
.L_30:
        /*00ac*/ 	.word	0x000000d0


	//   ....[1]....
        /*00b0*/ 	.word	0x00000220


	//   ....[2]....
        /*00b4*/ 	.word	0x00002740


	//   ....[3]....
        /*00b8*/ 	.word	0x00003260


	//----- nvinfo : EIATTR_CRS_STACK_SIZE
	.align		4
.L_31:
        /*00bc*/ 	.byte	0x04, 0x1e
        /*00be*/ 	.short	(.L_33 - .L_32)
.L_32:
        /*00c0*/ 	.word	0x00000000


	//----- nvinfo : EIATTR_CBANK_PARAM_SIZE
	.align		4
.L_33:
        /*00c4*/ 	.byte	0x03, 0x19
        /*00c6*/ 	.short	0x002c


	//----- nvinfo : EIATTR_PARAM_CBANK
	.align		4
        /*00c8*/ 	.byte	0x04, 0x0a
        /*00ca*/ 	.short	(.L_35 - .L_34)
	.align		4
.L_34:
        /*00cc*/ 	.word	index@(.nv.constant0.onlyEdges01)
        /*00d0*/ 	.short	0x0380
        /*00d2*/ 	.short	0x002c


	//----- nvinfo : EIATTR_SW_WAR
	.align		4
.L_35:
        /*00d4*/ 	.byte	0x04, 0x36
        /*00d6*/ 	.short	(.L_37 - .L_36)
.L_36:
        /*00d8*/ 	.word	0x00000008
.L_37:


//--------------------- .nv.callgraph             --------------------------
	.section	.nv.callgraph,"",@"SHT_CUDA_CALLGRAPH"
	.align	4
	.sectionentsize	8
	.align		4
        /*0000*/ 	.word	0x00000000
	.align		4
        /*0004*/ 	.word	0xffffffff
	.align		4
        /*0008*/ 	.word	0x00000000
	.align		4
        /*000c*/ 	.word	0xfffffffe
	.align		4
        /*0010*/ 	.word	0x00000000
	.align		4
        /*0014*/ 	.word	0xfffffffd
	.align		4
        /*0018*/ 	.word	0x00000000
	.align		4
        /*001c*/ 	.word	0xfffffffc


//--------------------- .text.onlyEdges01         --------------------------
	.section	.text.onlyEdges01,"ax",@progbits
	.align	128
        .global         onlyEdges01
        .type           onlyEdges01,@function
        .size           onlyEdges01,(.L_x_96 - onlyEdges01)
        .other          onlyEdges01,@"STO_CUDA_ENTRY STV_DEFAULT"
onlyEdges01:
.text.onlyEdges01:
[----:B------:R-:W-:Y:S01]  /*0000*/  LDC R1, c[0x0][0x37c] ;  /* 0x0000df00ff017b82 */ /* 0x000fe20000000800 */
[----:B------:R-:W0:Y:S07]  /*0010*/  S2R R3, SR_TID.Y ;  /* 0x0000000000037919 */ /* 0x000e2e0000002200 */
[----:B------:R-:W1:Y:S01]  /*0020*/  S2UR UR4, SR_CTAID.X ;  /* 0x00000000000479c3 */ /* 0x000e620000002500 */
[----:B------:R-:W1:Y:S01]  /*0030*/  LDCU UR5, c[0x0][0x360] ;  /* 0x00006c00ff0577ac */ /* 0x000e620008000800 */
[----:B------:R-:W2:Y:S01]  /*0040*/  S2R R9, SR_TID.X ;  /* 0x0000000000097919 */ /* 0x000ea20000002100 */
[----:B------:R-:W3:Y:S05]  /*0050*/  LDCU.64 UR8, c[0x0][0x390] ;  /* 0x00007200ff0877ac */ /* 0x000eea0008000a00 */
[----:B------:R-:W0:Y:S08]  /*0060*/  S2UR UR6, SR_CTAID.Y ;  /* 0x00000000000679c3 */ /* 0x000e300000002600 */
[----:B------:R-:W0:Y:S01]  /*0070*/  LDC R8, c[0x0][0x364] ;  /* 0x0000d900ff087b82 */ /* 0x000e220000000800 */
[----:B-1----:R-:W-:-:S06]  /*0080*/  UIMAD UR4, UR4, UR5, URZ ;  /* 0x00000005040472a4 */ /* 0x002fcc000f8e02ff */
[----:B--2---:R-:W-:Y:S01]  /*0090*/  IADD3 R7, PT, PT, R9, UR4, RZ ;  /* 0x0000000409077c10 */ /* 0x004fe2000fffe0ff */
[----:B0-----:R-:W-:-:S05]  /*00a0*/  IMAD R8, R8, UR6, R3 ;  /* 0x0000000608087c24 */ /* 0x001fca000f8e0203 */
[----:B---3--:R-:W-:-:S04]  /*00b0*/  ISETP.GE.AND P0, PT, R8, UR9, PT ;  /* 0x0000000908007c0c */ /* 0x008fc8000bf06270 */
[----:B------:R-:W-:-:S13]  /*00c0*/  ISETP.GE.OR P0, PT, R7, UR8, P0 ;  /* 0x0000000807007c0c */ /* 0x000fda0008706670 */
[----:B------:R-:W-:Y:S05]  /*00d0*/  @P0 EXIT ;  /* 0x000000000000094d */ /* 0x000fea0003800000 */
[----:B------:R-:W0:Y:S01]  /*00e0*/  LDC R3, c[0x0][0x39c] ;  /* 0x0000e700ff037b82 */ /* 0x000e220000000800 */
[----:B------:R-:W1:Y:S01]  /*00f0*/  LDCU.64 UR10, c[0x0][0x388] ;  /* 0x00007100ff0a77ac */ /* 0x000e620008000a00 */
[----:B------:R-:W-:Y:S02]  /*0100*/  IMAD R0, R8, UR8, R7 ;  /* 0x0000000808007c24 */ /* 0x000fe4000f8e0207 */
[----:B------:R-:W-:Y:S01]  /*0110*/  IMAD.MOV.U32 R4, RZ, RZ, 0xff ;  /* 0x000000ffff047424 */ /* 0x000fe200078e00ff */
[----:B------:R-:W2:Y:S02]  /*0120*/  LDCU.64 UR6, c[0x0][0x358] ;  /* 0x00006b00ff0677ac */ /* 0x000ea40008000a00 */
[----:B------:R-:W-:Y:S02]  /*0130*/  SHF.L.U32 R5, R0, 0x2, RZ ;  /* 0x0000000200057819 */ /* 0x000fe400000006ff */
[C---:B0-----:R-:W-:Y:S02]  /*0140*/  VIMNMX.RELU R6, PT, PT, R3.reuse, 0xa, PT ;  /* 0x0000000a03067848 */ /* 0x041fe40003fe1100 */
[----:B------:R-:W-:-:S02]  /*0150*/  VIMNMX R3, PT, PT, R3, 0xa, PT ;  /* 0x0000000a03037848 */ /* 0x000fc40003fe0100 */
[C---:B------:R-:W-:Y:S02]  /*0160*/  IADD3 R2, PT, PT, -R6.reuse, UR8, RZ ;  /* 0x0000000806027c10 */ /* 0x040fe4000fffe1ff */
[----:B------:R-:W-:Y:S02]  /*0170*/  IADD3 R11, PT, PT, -R6, UR9, RZ ;  /* 0x00000009060b7c10 */ /* 0x000fe4000fffe1ff */
[----:B------:R-:W-:Y:S02]  /*0180*/  ISETP.GE.AND P0, PT, R7, R2, PT ;  /* 0x000000020700720c */ /* 0x000fe40003f06270 */
[----:B-1----:R-:W-:Y:S02]  /*0190*/  IADD3 R2, P1, PT, R5, UR10, RZ ;  /* 0x0000000a05027c10 */ /* 0x002fe4000ff3e0ff */
[----:B------:R-:W-:-:S04]  /*01a0*/  ISETP.LT.OR P0, PT, R7, R6, P0 ;  /* 0x000000060700720c */ /* 0x000fc80000701670 */
[----:B------:R-:W-:Y:S02]  /*01b0*/  ISETP.GT.OR P0, PT, R3, R8, P0 ;  /* 0x000000080300720c */ /* 0x000fe40000704670 */
[----:B------:R-:W-:Y:S02]  /*01c0*/  LEA.HI.X.SX32 R3, R5, UR11, 0x1, P1 ;  /* 0x0000000b05037c11 */ /* 0x000fe400088f0eff */
[----:B------:R-:W-:-:S03]  /*01d0*/  ISETP.GE.OR P0, PT, R8, R11, P0 ;  /* 0x0000000b0800720c */ /* 0x000fc60000706670 */
[----:B--2---:R0:W-:Y:S04]  /*01e0*/  STG.E.U8 desc[UR6][R2.64], R4 ;  /* 0x0000000402007986 */ /* 0x0041e8000c101106 */
[----:B------:R0:W-:Y:S04]  /*01f0*/  STG.E.U8 desc[UR6][R2.64+0x1], R4 ;  /* 0x0000010402007986 */ /* 0x0001e8000c101106 */
[----:B------:R0:W-:Y:S04]  /*0200*/  STG.E.U8 desc[UR6][R2.64+0x2], R4 ;  /* 0x0000020402007986 */ /* 0x0001e8000c101106 */
[----:B------:R0:W-:Y:S01]  /*0210*/  STG.E.U8 desc[UR6][R2.64+0x3], R4 ;  /* 0x0000030402007986 */ /* 0x0001e2000c101106 */
[----:B------:R-:W-:Y:S05]  /*0220*/  @P0 EXIT ;  /* 0x000000000000094d */ /* 0x000fea0003800000 */
[----:B------:R-:W1:Y:S01]  /*0230*/  LDCU.64 UR10, c[0x0][0x380] ;  /* 0x00007000ff0a77ac */ /* 0x000e620008000a00 */
[----:B------:R-:W-:-:S04]  /*0240*/  IADD3 R0, PT, PT, R0, -UR8, RZ ;  /* 0x8000000800007c10 */ /* 0x000fc8000fffe0ff */
[----:B------:R-:W-:-:S04]  /*0250*/  LEA R0, R0, 0xfffffffe, 0x2 ;  /* 0xfffffffe00007811 */ /* 0x000fc800078e10ff */
[----:B-1----:R-:W-:-:S04]  /*0260*/  IADD3 R14, P0, PT, R0, UR10, RZ ;  /* 0x0000000a000e7c10 */ /* 0x002fc8000ff1e0ff */
[----:B------:R-:W-:-:S05]  /*0270*/  LEA.HI.X.SX32 R15, R0, UR11, 0x1, P0 ;  /* 0x0000000b000f7c11 */ /* 0x000fca00080f0eff */
[----:B------:R-:W2:Y:S01]  /*0280*/  LDG.E.U8 R23, desc[UR6][R14.64] ;  /* 0x000000060e177981 */ /* 0x000ea2000c1e1100 */
[----:B0-----:R-:W-:Y:S02]  /*0290*/  HFMA2 R3, -RZ, RZ, 0.9375, -7.688999176025390625e-06 ;  /* 0x3b808081ff037431 */ /* 0x001fe400000001ff */
[----:B------:R-:W-:Y:S01]  /*02a0*/  IMAD.MOV.U32 R0, RZ, RZ, 0x437f0000 ;  /* 0x437f0000ff007424 */ /* 0x000fe200078e00ff */
[----:B------:R-:W-:Y:S03]  /*02b0*/  BSSY.RECONVERGENT B2, `(.L_x_0) ;  /* 0x000000d000027945 */ /* 0x000fe60003800200 */
[----:B------:R-:W-:-:S04]  /*02c0*/  FFMA R0, R3, -R0, 1 ;  /* 0x3f80000003007423 */ /* 0x000fc80000000800 */
[----:B------:R-:W-:Y:S01]  /*02d0*/  FFMA R0, R0, R3, 0.0039215688593685626984 ;  /* 0x3b80808100007423 */ /* 0x000fe20000000003 */
[----:B--2---:R-:W-:-:S04]  /*02e0*/  I2FP.F32.U32 R23, R23 ;  /* 0x0000001700177245 */ /* 0x004fc80000201000 */
[----:B------:R-:W0:Y:S01]  /*02f0*/  FCHK P0, R23, 255 ;  /* 0x437f000017007902 */ /* 0x000e220000000000 */
[----:B------:R-:W-:-:S04]  /*0300*/  FFMA R4, R23, R0, RZ ;  /* 0x0000000017047223 */ /* 0x000fc800000000ff */
[----:B------:R-:W-:-:S04]  /*0310*/  FFMA R3, R4, -255, R23 ;  /* 0xc37f000004037823 */ /* 0x000fc80000000017 */
[----:B------:R-:W-:Y:S01]  /*0320*/  FFMA R4, R0, R3, R4 ;  /* 0x0000000300047223 */ /* 0x000fe20000000004 */
[----:B0-----:R-:W-:Y:S06]  /*0330*/  @!P0 BRA `(.L_x_1) ;  /* 0x0000000000108947 */ /* 0x001fec0003800000 */
[----:B------:R-:W-:Y:S02]  /*0340*/  MOV R18, 0x437f0000 ;  /* 0x437f000000127802 */ /* 0x000fe40000000f00 */
[----:B------:R-:W-:-:S07]  /*0350*/  MOV R10, 0x370 ;  /* 0x00000370000a7802 */ /* 0x000fce0000000f00 */
[----:B------:R-:W-:Y:S05]  /*0360*/  CALL.REL.NOINC `($__internal_1_$__cuda_sm3x_div_rn_noftz_f32_slowpath) ;  /* 0x00000030001c7944 */ /* 0x000fea0003c00000 */
[----:B------:R-:W-:-:S07]  /*0370*/  MOV R4, R0 ;  /* 0x0000000000047202 */ /* 0x000fce0000000f00 */
.L_x_1:
[----:B------:R-:W-:Y:S05]  /*0380*/  BSYNC.RECONVERGENT B2 ;  /* 0x0000000000027941 */ /* 0x000fea0003800200 */
.L_x_0:
[----:B------:R-:W2:Y:S01]  /*0390*/  LDG.E.U8 R0, desc[UR6][R14.64+-0x1] ;  /* 0xffffff060e007981 */ /* 0x000ea2000c1e1100 */
[----:B------:R-:W-:Y:S02]  /*03a0*/  HFMA2 R2, -RZ, RZ, 3.748046875, 0 ;  /* 0x437f0000ff027431 */ /* 0x000fe400000001ff */
        /* <DEDUP_REMOVED lines=13> */
[----:B------:R-:W-:-:S07]  /*0480*/  IMAD.MOV.U32 R3, RZ, RZ, R0 ;  /* 0x000000ffff037224 */ /* 0x000fce00078e0000 */
.L_x_3:
[----:B------:R-:W-:Y:S05]  /*0490*/  BSYNC.RECONVERGENT B2 ;  /* 0x0000000000027941 */ /* 0x000fea0003800200 */
.L_x_2:
[----:B------:R-:W2:Y:S01]  /*04a0*/  LDG.E.U8 R0, desc[UR6][R14.64+-0x2] ;  /* 0xfffffe060e007981 */ /* 0x000ea2000c1e1100 */
[----:B------:R-:W-:Y:S01]  /*04b0*/  HFMA2 R11, -RZ, RZ, 3.748046875, 0 ;  /* 0x437f0000ff0b7431 */ /* 0x000fe200000001ff */
[----:B------:R-:W-:Y:S01]  /*04c0*/  MOV R2, 0x3b808081 ;  /* 0x3b80808100027802 */ /* 0x000fe20000000f00 */
[----:B------:R-:W-:Y:S04]  /*04d0*/  BSSY.RECONVERGENT B2, `(.L_x_4) ;  /* 0x000000c000027945 */ /* 0x000fe80003800200 */
[----:B------:R-:W-:Y:S01]  /*04e0*/  FFMA R11, R2, -R11, 1 ;  /* 0x3f800000020b7423 */ /* 0x000fe2000000080b */
[----:B--2---:R-:W-:-:S03]  /*04f0*/  I2FP.F32.U32 R23, R0 ;  /* 0x0000000000177245 */ /* 0x004fc60000201000 */
[----:B------:R-:W-:Y:S01]  /*0500*/  FFMA R0, R11, R2, 0.0039215688593685626984 ;  /* 0x3b8080810b007423 */ /* 0x000fe20000000002 */
[----:B------:R-:W0:Y:S03]  /*0510*/  FCHK P0, R23, 255 ;  /* 0x437f000017007902 */ /* 0x000e260000000000 */
[----:B------:R-:W-:-:S04]  /*0520*/  FFMA R2, R0, R23, RZ ;  /* 0x0000001700027223 */ /* 0x000fc800000000ff */
[----:B------:R-:W-:-:S04]  /*0530*/  FFMA R11, R2, -255, R23 ;  /* 0xc37f0000020b7823 */ /* 0x000fc80000000017 */
[----:B------:R-:W-:Y:S01]  /*0540*/  FFMA R0, R0, R11, R2 ;  /* 0x0000000b00007223 */ /* 0x000fe20000000002 */
[----:B0-----:R-:W-:Y:S06]  /*0550*/  @!P0 BRA `(.L_x_5) ;  /* 0x00000000000c8947 */ /* 0x001fec0003800000 */
[----:B------:R-:W-:Y:S01]  /*0560*/  IMAD.MOV.U32 R18, RZ, RZ, 0x437f0000 ;  /* 0x437f0000ff127424 */ /* 0x000fe200078e00ff */
[----:B------:R-:W-:-:S07]  /*0570*/  MOV R10, 0x590 ;  /* 0x00000590000a7802 */ /* 0x000fce0000000f00 */
[----:B------:R-:W-:Y:S05]  /*0580*/  CALL.REL.NOINC `($__internal_1_$__cuda_sm3x_div_rn_noftz_f32_slowpath) ;  /* 0x0000002c00947944 */ /* 0x000fea0003c00000 */
.L_x_5:
[----:B------:R-:W-:Y:S05]  /*0590*/  BSYNC.RECONVERGENT B2 ;  /* 0x0000000000027941 */ /* 0x000fea0003800200 */
.L_x_4:
[----:B------:R-:W2:Y:S01]  /*05a0*/  LDG.E.U8 R2, desc[UR6][R14.64+0x4] ;  /* 0x000004060e027981 */ /* 0x000ea2000c1e1100 */
[----:B------:R-:W-:Y:S01]  /*05b0*/  HFMA2 R10, -RZ, RZ, 3.748046875, 0 ;  /* 0x437f0000ff0a7431 */ /* 0x000fe200000001ff */
[----:B------:R-:W-:Y:S01]  /*05c0*/  MOV R17, 0x3b808081 ;  /* 0x3b80808100117802 */ /* 0x000fe20000000f00 */
[----:B------:R-:W-:Y:S01]  /*05d0*/  BSSY.RECONVERGENT B2, `(.L_x_6) ;  /* 0x0000010000027945 */ /* 0x000fe20003800200 */
[----:B------:R-:W-:Y:S01]  /*05e0*/  FADD R4, RZ, -R4 ;  /* 0x80000004ff047221 */ /* 0x000fe20000000000 */
[----:B------:R-:W-:Y:S02]  /*05f0*/  FADD R3, RZ, -R3 ;  /* 0x80000003ff037221 */ /* 0x000fe40000000000 */
[----:B------:R-:W-:-:S04]  /*0600*/  FFMA R10, R17, -R10, 1 ;  /* 0x3f800000110a7423 */ /* 0x000fc8000000080a */
[----:B------:R-:W-:Y:S01]  /*0610*/  FFMA R17, R10, R17, 0.0039215688593685626984 ;  /* 0x3b8080810a117423 */ /* 0x000fe20000000011 */
[----:B--2---:R-:W-:-:S04]  /*0620*/  I2FP.F32.U32 R23, R2 ;  /* 0x0000000200177245 */ /* 0x004fc80000201000 */
[----:B------:R-:W0:Y:S01]  /*0630*/  FCHK P0, R23, 255 ;  /* 0x437f000017007902 */ /* 0x000e220000000000 */
[----:B------:R-:W-:-:S04]  /*0640*/  FFMA R2, R17, R23, RZ ;  /* 0x0000001711027223 */ /* 0x000fc800000000ff */
[----:B------:R-:W-:-:S04]  /*0650*/  FFMA R10, R2, -255, R23 ;  /* 0xc37f0000020a7823 */ /* 0x000fc80000000017 */
[----:B------:R-:W-:Y:S01]  /*0660*/  FFMA R17, R17, R10, R2 ;  /* 0x0000000a11117223 */ /* 0x000fe20000000002 */
[----:B------:R-:W-:Y:S01]  /*0670*/  FADD R2, RZ, -R0 ;  /* 0x80000000ff027221 */ /* 0x000fe20000000000 */
[----:B0-----:R-:W-:Y:S06]  /*0680*/  @!P0 BRA `(.L_x_7) ;  /* 0x0000000000108947 */ /* 0x001fec0003800000 */
[----:B------:R-:W-:Y:S01]  /*0690*/  IMAD.MOV.U32 R18, RZ, RZ, 0x437f0000 ;  /* 0x437f0000ff127424 */ /* 0x000fe200078e00ff */
[----:B------:R-:W-:-:S07]  /*06a0*/  MOV R10, 0x6c0 ;  /* 0x000006c0000a7802 */ /* 0x000fce0000000f00 */
[----:B------:R-:W-:Y:S05]  /*06b0*/  CALL.REL.NOINC `($__internal_1_$__cuda_sm3x_div_rn_noftz_f32_slowpath) ;  /* 0x0000002c00487944 */ /* 0x000fea0003c00000 */
[----:B------:R-:W-:-:S07]  /*06c0*/  MOV R17, R0 ;  /* 0x0000000000117202 */ /* 0x000fce0000000f00 */
.L_x_7:
[----:B------:R-:W-:Y:S05]  /*06d0*/  BSYNC.RECONVERGENT B2 ;  /* 0x0000000000027941 */ /* 0x000fea0003800200 */
.L_x_6:
[----:B------:R-:W2:Y:S01]  /*06e0*/  LDG.E.U8 R0, desc[UR6][R14.64+0x3] ;  /* 0x000003060e007981 */ /* 0x000ea2000c1e1100 */
[----:B------:R-:W-:Y:S02]  /*06f0*/  HFMA2 R22, -RZ, RZ, 0.9375, -7.688999176025390625e-06 ;  /* 0x3b808081ff167431 */ /* 0x000fe400000001ff */
        /* <DEDUP_REMOVED lines=14> */
.L_x_9:
[----:B------:R-:W-:Y:S05]  /*07e0*/  BSYNC.RECONVERGENT B2 ;  /* 0x0000000000027941 */ /* 0x000fea0003800200 */
.L_x_8:
[----:B------:R-:W2:Y:S01]  /*07f0*/  LDG.E.U8 R0, desc[UR6][R14.64+0x2] ;  /* 0x000002060e007981 */ /* 0x000ea2000c1e1100 */
[----:B------:R-:W-:Y:S02]  /*0800*/  HFMA2 R11, -RZ, RZ, 3.748046875, 0 ;  /* 0x437f0000ff0b7431 */ /* 0x000fe400000001ff */
[----:B------:R-:W-:Y:S01]  /*0810*/  IMAD.MOV.U32 R10, RZ, RZ, 0x3b808081 ;  /* 0x3b808081ff0a7424 */ /* 0x000fe200078e00ff */
[----:B------:R-:W-:Y:S03]  /*0820*/  BSSY.RECONVERGENT B2, `(.L_x_10) ;  /* 0x000000c000027945 */ /* 0x000fe60003800200 */
        /* <DEDUP_REMOVED lines=8> */
[----:B------:R-:W-:Y:S02]  /*08b0*/  MOV R18, 0x437f0000 ;  /* 0x437f000000127802 */ /* 0x000fe40000000f00 */
[----:B------:R-:W-:-:S07]  /*08c0*/  MOV R10, 0x8e0 ;  /* 0x000008e0000a7802 */ /* 0x000fce0000000f00 */
[----:B------:R-:W-:Y:S05]  /*08d0*/  CALL.REL.NOINC `($__internal_1_$__cuda_sm3x_div_rn_noftz_f32_slowpath) ;  /* 0x0000002800c07944 */ /* 0x000fea0003c00000 */
.L_x_11:
[----:B------:R-:W-:Y:S05]  /*08e0*/  BSYNC.RECONVERGENT B2 ;  /* 0x0000000000027941 */ /* 0x000fea0003800200 */
.L_x_10:
[----:B------:R-:W2:Y:S01]  /*08f0*/  LDG.E.U8 R10, desc[UR6][R14.64+0x8] ;  /* 0x000008060e0a7981 */ /* 0x000ea2000c1e1100 */
[----:B------:R-:W-:Y:S01]  /*0900*/  MOV R12, 0x437f0000 ;  /* 0x437f0000000c7802 */ /* 0x000fe20000000f00 */
[----:B------:R-:W-:Y:S02]  /*0910*/  IMAD.MOV.U32 R25, RZ, RZ, 0x3b808081 ;  /* 0x3b808081ff197424 */ /* 0x000fe400078e00ff */
[----:B------:R-:W-:Y:S01]  /*0920*/  FADD R11, R17, R17 ;  /* 0x00000011110b7221 */ /* 0x000fe20000000000 */
[----:B------:R-:W-:Y:S01]  /*0930*/  FFMA R24, RZ, R17, R4 ;  /* 0x00000011ff187223 */ /* 0x000fe20000000004 */
[----:B------:R-:W-:Y:S01]  /*0940*/  BSSY.RECONVERGENT B2, `(.L_x_12) ;  /* 0x0000014000027945 */ /* 0x000fe20003800200 */
[----:B------:R-:W-:Y:S01]  /*0950*/  FFMA R12, R25, -R12, 1 ;  /* 0x3f800000190c7423 */ /* 0x000fe2000000080c */
[----:B------:R-:W-:Y:S01]  /*0960*/  FADD R4, R4, -R11 ;  /* 0x8000000b04047221 */ /* 0x000fe20000000000 */
[----:B------:R-:W-:Y:S01]  /*0970*/  FADD R11, R0, R0 ;  /* 0x00000000000b7221 */ /* 0x000fe20000000000 */
[----:B------:R-:W-:Y:S01]  /*0980*/  FFMA R21, RZ, R22, R3 ;  /* 0x00000016ff157223 */ /* 0x000fe20000000003 */
[----:B------:R-:W-:Y:S01]  /*0990*/  FFMA R25, R12, R25, 0.0039215688593685626984 ;  /* 0x3b8080810c197423 */ /* 0x000fe20000000019 */
[----:B------:R-:W-:Y:S01]  /*09a0*/  FFMA R17, RZ, R0, R2 ;  /* 0x00000000ff117223 */ /* 0x000fe20000000002 */
[----:B------:R-:W-:Y:S01]  /*09b0*/  FADD R2, R2, -R11 ;  /* 0x8000000b02027221 */ /* 0x000fe20000000000 */
[----:B--2---:R-:W-:Y:S01]  /*09c0*/  I2FP.F32.U32 R23, R10 ;  /* 0x0000000a00177245 */ /* 0x004fe20000201000 */
[----:B------:R-:W-:-:S03]  /*09d0*/  FADD R10, R22, R22 ;  /* 0x00000016160a7221 */ /* 0x000fc60000000000 */
[----:B------:R-:W0:Y:S01]  /*09e0*/  FCHK P0, R23, 255 ;  /* 0x437f000017007902 */ /* 0x000e220000000000 */
[----:B------:R-:W-:Y:S01]  /*09f0*/  FFMA R12, R25, R23, RZ ;  /* 0x00000017190c7223 */ /* 0x000fe200000000ff */
[----:B------:R-:W-:-:S03]  /*0a00*/  FADD R3, R3, -R10 ;  /* 0x8000000a03037221 */ /* 0x000fc60000000000 */
[----:B------:R-:W-:-:S04]  /*0a10*/  FFMA R13, R12, -255, R23 ;  /* 0xc37f00000c0d7823 */ /* 0x000fc80000000017 */
[----:B------:R-:W-:Y:S01]  /*0a20*/  FFMA R25, R25, R13, R12 ;  /* 0x0000000d19197223 */ /* 0x000fe2000000000c */
[----:B0-----:R-:W-:Y:S06]  /*0a30*/  @!P0 BRA `(.L_x_13) ;  /* 0x0000000000108947 */ /* 0x001fec0003800000 */
[----:B------:R-:W-:Y:S01]  /*0a40*/  HFMA2 R18, -RZ, RZ, 3.748046875, 0 ;  /* 0x437f0000ff127431 */ /* 0x000fe200000001ff */
[----:B------:R-:W-:-:S07]  /*0a50*/  MOV R10, 0xa70 ;  /* 0x00000a70000a7802 */ /* 0x000fce0000000f00 */
[----:B------:R-:W-:Y:S05]  /*0a60*/  CALL.REL.NOINC `($__internal_1_$__cuda_sm3x_div_rn_noftz_f32_slowpath) ;  /* 0x00000028005c7944 */ /* 0x000fea0003c00000 */
[----:B------:R-:W-:-:S07]  /*0a70*/  IMAD.MOV.U32 R25, RZ, RZ, R0 ;  /* 0x000000ffff197224 */ /* 0x000fce00078e0000 */
.L_x_13:
[----:B------:R-:W-:Y:S05]  /*0a80*/  BSYNC.RECONVERGENT B2 ;  /* 0x0000000000027941 */ /* 0x000fea0003800200 */
.L_x_12:
[----:B------:R-:W2:Y:S01]  /*0a90*/  LDG.E.U8 R0, desc[UR6][R14.64+0x7] ;  /* 0x000007060e007981 */ /* 0x000ea2000c1e1100 */
[----:B------:R-:W-:Y:S01]  /*0aa0*/  HFMA2 R11, -RZ, RZ, 3.748046875, 0 ;  /* 0x437f0000ff0b7431 */ /* 0x000fe200000001ff */
[----:B------:R-:W-:Y:S01]  /*0ab0*/  MOV R22, 0x3b808081 ;  /* 0x3b80808100167802 */ /* 0x000fe20000000f00 */
[----:B------:R-:W-:Y:S04]  /*0ac0*/  BSSY.RECONVERGENT B2, `(.L_x_14) ;  /* 0x000000d000027945 */ /* 0x000fe80003800200 */
        /* <DEDUP_REMOVED lines=8> */
[----:B------:R-:W-:Y:S01]  /*0b50*/  IMAD.MOV.U32 R18, RZ, RZ, 0x437f0000 ;  /* 0x437f0000ff127424 */ /* 0x000fe200078e00ff */
[----:B------:R-:W-:-:S07]  /*0b60*/  MOV R10, 0xb80 ;  /* 0x00000b80000a7802 */ /* 0x000fce0000000f00 */
[----:B------:R-:W-:Y:S05]  /*0b70*/  CALL.REL.NOINC `($__internal_1_$__cuda_sm3x_div_rn_noftz_f32_slowpath) ;  /* 0x0000002800187944 */ /* 0x000fea0003c00000 */
[----:B------:R-:W-:-:S07]  /*0b80*/  MOV R22, R0 ;  /* 0x0000000000167202 */ /* 0x000fce0000000f00 */
.L_x_15:
[----:B------:R-:W-:Y:S05]  /*0b90*/  BSYNC.RECONVERGENT B2 ;  /* 0x0000000000027941 */ /* 0x000fea0003800200 */
.L_x_14:
        /* <DEDUP_REMOVED lines=16> */
.L_x_17:
[----:B------:R-:W-:Y:S05]  /*0ca0*/  BSYNC.RECONVERGENT B2 ;  /* 0x0000000000027941 */ /* 0x000fea0003800200 */
.L_x_16:
[----:B------:R-:W0:Y:S01]  /*0cb0*/  LDCU.64 UR8, c[0x0][0x380] ;  /* 0x00007000ff0877ac */ /* 0x000e220008000a00 */
[----:B------:R-:W-:-:S05]  /*0cc0*/  VIADD R5, R5, 0xfffffffe ;  /* 0xfffffffe05057836 */ /* 0x000fca0000000000 */
[----:B0-----:R-:W-:-:S04]  /*0cd0*/  IADD3 R14, P0, PT, R5, UR8, RZ ;  /* 0x00000008050e7c10 */ /* 0x001fc8000ff1e0ff */
[----:B------:R-:W-:-:S05]  /*0ce0*/  LEA.HI.X.SX32 R15, R5, UR9, 0x1, P0 ;  /* 0x00000009050f7c11 */ /* 0x000fca00080f0eff */
[----:B------:R-:W2:Y:S01]  /*0cf0*/  LDG.E.U8 R0, desc[UR6][R14.64] ;  /* 0x000000060e007981 */ /* 0x000ea2000c1e1100 */
[----:B------:R-:W-:Y:S01]  /*0d00*/  HFMA2 R11, -RZ, RZ, 0.9375, -7.688999176025390625e-06 ;  /* 0x3b808081ff0b7431 */ /* 0x000fe200000001ff */
[----:B------:R-:W-:Y:S01]  /*0d10*/  MOV R12, 0x437f0000 ;  /* 0x437f0000000c7802 */ /* 0x000fe20000000f00 */
[--C-:B------:R-:W-:Y:S01]  /*0d20*/  FADD R24, R24, R25.reuse ;  /* 0x0000001918187221 */ /* 0x100fe20000000000 */
[----:B------:R-:W-:Y:S01]  /*0d30*/  FADD R4, R4, -R25 ;  /* 0x8000001904047221 */ /* 0x000fe20000000000 */
[----:B------:R-:W-:Y:S01]  /*0d40*/  BSSY.RECONVERGENT B2, `(.L_x_18) ;  /* 0x0000011000027945 */ /* 0x000fe20003800200 */
[--C-:B------:R-:W-:Y:S01]  /*0d50*/  FADD R21, R21, R22.reuse ;  /* 0x0000001615157221 */ /* 0x100fe20000000000 */
[----:B------:R-:W-:Y:S01]  /*0d60*/  FADD R3, R3, -R22 ;  /* 0x8000001603037221 */ /* 0x000fe20000000000 */
[--C-:B------:R-:W-:Y:S01]  /*0d70*/  FADD R17, R17, R10.reuse ;  /* 0x0000000a11117221 */ /* 0x100fe20000000000 */
[----:B------:R-:W-:Y:S01]  /*0d80*/  FADD R2, R2, -R10 ;  /* 0x8000000a02027221 */ /* 0x000fe20000000000 */
        /* <DEDUP_REMOVED lines=12> */
.L_x_19:
[----:B------:R-:W-:Y:S05]  /*0e50*/  BSYNC.RECONVERGENT B2 ;  /* 0x0000000000027941 */ /* 0x000fea0003800200 */
.L_x_18:
        /* <DEDUP_REMOVED lines=16> */
.L_x_21:
[----:B------:R-:W-:Y:S05]  /*0f60*/  BSYNC.RECONVERGENT B2 ;  /* 0x0000000000027941 */ /* 0x000fea0003800200 */
.L_x_20:
        /* <DEDUP_REMOVED lines=16> */
.L_x_23:
[----:B------:R-:W-:Y:S05]  /*1070*/  BSYNC.RECONVERGENT B2 ;  /* 0x0000000000027941 */ /* 0x000fea0003800200 */
.L_x_22:
[----:B------:R-:W2:Y:S01]  /*1080*/  LDG.E.U8 R23, desc[UR6][R14.64+0x4] ;  /* 0x000004060e177981 */ /* 0x000ea2000c1e1100 */
[----:B------:R-:W-:Y:S01]  /*1090*/  HFMA2 R13, -RZ, RZ, 3.748046875, 0 ;  /* 0x437f0000ff0d7431 */ /* 0x000fe200000001ff */
[----:B------:R-:W-:Y:S01]  /*10a0*/  MOV R0, 0x3b808081 ;  /* 0x3b80808100007802 */ /* 0x000fe20000000f00 */
[----:B------:R-:W-:Y:S01]  /*10b0*/  FFMA R4, RZ, R25, R4 ;  /* 0x00000019ff047223 */ /* 0x000fe20000000004 */
[----:B------:R-:W-:Y:S01]  /*10c0*/  FADD R25, R25, R25 ;  /* 0x0000001919197221 */ /* 0x000fe20000000000 */
[----:B------:R-:W-:Y:S01]  /*10d0*/  FFMA R3, RZ, R22, R3 ;  /* 0x00000016ff037223 */ /* 0x000fe20000000003 */
[----:B------:R-:W-:Y:S01]  /*10e0*/  FADD R10, R22, R22 ;  /* 0x00000016160a7221 */ /* 0x000fe20000000000 */
[----:B------:R-:W-:Y:S01]  /*10f0*/  FFMA R22, RZ, R11, R2 ;  /* 0x0000000bff167223 */ /* 0x000fe20000000002 */
[----:B------:R-:W-:Y:S01]  /*1100*/  FADD R12, R11, R11 ;  /* 0x0000000b0b0c7221 */ /* 0x000fe20000000000 */
[----:B------:R-:W-:Y:S01]  /*1110*/  BSSY.RECONVERGENT B2, `(.L_x_24) ;  /* 0x0000010000027945 */ /* 0x000fe20003800200 */
[----:B------:R-:W-:Y:S01]  /*1120*/  FADD R2, R24, -R25 ;  /* 0x8000001918027221 */ /* 0x000fe20000000000 */
[----:B------:R-:W-:Y:S01]  /*1130*/  FFMA R13, R0, -R13, 1 ;  /* 0x3f800000000d7423 */ /* 0x000fe2000000080d */
[----:B------:R-:W-:Y:S01]  /*1140*/  FADD R25, R17, -R12 ;  /* 0x8000000c11197221 */ /* 0x000fe20000000000 */
[----:B------:R-:W-:-:S02]  /*1150*/  FADD R21, R21, -R10 ;  /* 0x8000000a15157221 */ /* 0x000fc40000000000 */
        /* <DEDUP_REMOVED lines=11> */
.L_x_25:
[----:B------:R-:W-:Y:S05]  /*1210*/  BSYNC.RECONVERGENT B2 ;  /* 0x0000000000027941 */ /* 0x000fea0003800200 */
.L_x_24:
        /* <DEDUP_REMOVED lines=16> */
.L_x_27:
[----:B------:R-:W-:Y:S05]  /*1320*/  BSYNC.RECONVERGENT B2 ;  /* 0x0000000000027941 */ /* 0x000fea0003800200 */
.L_x_26:
        /* <DEDUP_REMOVED lines=16> */
.L_x_29:
[----:B------:R-:W-:Y:S05]  /*1430*/  BSYNC.RECONVERGENT B2 ;  /* 0x0000000000027941 */ /* 0x000fea0003800200 */
.L_x_28:
[----:B------:R-:W2:Y:S01]  /*1440*/  LDG.E.U8 R0, desc[UR6][R14.64+0x8] ;  /* 0x000008060e007981 */ /* 0x000ea2000c1e1100 */
[----:B------:R-:W-:Y:S01]  /*1450*/  HFMA2 R12, -RZ, RZ, 3.748046875, 0 ;  /* 0x437f0000ff0c7431 */ /* 0x000fe200000001ff */
[----:B------:R-:W-:Y:S01]  /*1460*/  MOV R11, 0x3b808081 ;  /* 0x3b808081000b7802 */ /* 0x000fe20000000f00 */
[-C--:B------:R-:W-:Y:S01]  /*1470*/  FFMA R2, RZ, R17.reuse, R2 ;  /* 0x00000011ff027223 */ /* 0x080fe20000000002 */
[----:B------:R-:W-:Y:S01]  /*1480*/  FFMA R4, RZ, R17, R4 ;  /* 0x00000011ff047223 */ /* 0x000fe20000000004 */
[----:B------:R-:W-:Y:S01]  /*1490*/  BSSY.RECONVERGENT B2, `(.L_x_30) ;  /* 0x0000011000027945 */ /* 0x000fe20003800200 */
[-C--:B------:R-:W-:Y:S01]  /*14a0*/  FFMA R21, RZ, R24.reuse, R21 ;  /* 0x00000018ff157223 */ /* 0x080fe20000000015 */
[----:B------:R-:W-:Y:S01]  /*14b0*/  FFMA R3, RZ, R24, R3 ;  /* 0x00000018ff037223 */ /* 0x000fe20000000003 */
[-C--:B------:R-:W-:Y:S01]  /*14c0*/  FFMA R25, RZ, R10.reuse, R25 ;  /* 0x0000000aff197223 */ /* 0x080fe20000000019 */
[----:B------:R-:W-:Y:S01]  /*14d0*/  FFMA R22, RZ, R10, R22 ;  /* 0x0000000aff167223 */ /* 0x000fe20000000016 */
        /* <DEDUP_REMOVED lines=12> */
.L_x_31:
[----:B------:R-:W-:Y:S05]  /*15a0*/  BSYNC.RECONVERGENT B2 ;  /* 0x0000000000027941 */ /* 0x000fea0003800200 */
.L_x_30:
        /* <DEDUP_REMOVED lines=16> */
.L_x_33:
[----:B------:R-:W-:Y:S05]  /*16b0*/  BSYNC.RECONVERGENT B2 ;  /* 0x0000000000027941 */ /* 0x000fea0003800200 */
.L_x_32:
        /* <DEDUP_REMOVED lines=15> */
.L_x_35:
[----:B------:R-:W-:Y:S05]  /*17b0*/  BSYNC.RECONVERGENT B2 ;  /* 0x0000000000027941 */ /* 0x000fea0003800200 */
.L_x_34:
[----:B------:R-:W0:Y:S01]  /*17c0*/  LDCU UR5, c[0x0][0x390] ;  /* 0x00007200ff0577ac */ /* 0x000e220008000800 */
[----:B------:R-:W1:Y:S01]  /*17d0*/  LDCU.64 UR8, c[0x0][0x380] ;  /* 0x00007000ff0877ac */ /* 0x000e620008000a00 */
[----:B0-----:R-:W-:-:S06]  /*17e0*/  USHF.L.U32 UR5, UR5, 0x2, URZ ;  /* 0x0000000205057899 */ /* 0x001fcc00080006ff */
[----:B------:R-:W-:-:S05]  /*17f0*/  VIADD R5, R5, UR5 ;  /* 0x0000000505057c36 */ /* 0x000fca0008000000 */
[----:B-1----:R-:W-:-:S04]  /*1800*/  IADD3 R14, P0, PT, R5, UR8, RZ ;  /* 0x00000008050e7c10 */ /* 0x002fc8000ff1e0ff */
[----:B------:R-:W-:-:S05]  /*1810*/  LEA.HI.X.SX32 R15, R5, UR9, 0x1, P0 ;  /* 0x00000009050f7c11 */ /* 0x000fca00080f0eff */
[----:B------:R-:W2:Y:S01]  /*1820*/  LDG.E.U8 R5, desc[UR6][R14.64] ;  /* 0x000000060e057981 */ /* 0x000ea2000c1e1100 */
[----:B------:R-:W-:Y:S01]  /*1830*/  HFMA2 R11, -RZ, RZ, 3.748046875, 0 ;  /* 0x437f0000ff0b7431 */ /* 0x000fe200000001ff */
[----:B------:R-:W-:Y:S01]  /*1840*/  MOV R10, 0x3b808081 ;  /* 0x3b808081000a7802 */ /* 0x000fe20000000f00 */
[----:B------:R-:W-:Y:S01]  /*1850*/  BSSY.RECONVERGENT B2, `(.L_x_36) ;  /* 0x0000013000027945 */ /* 0x000fe20003800200 */
[----:B------:R-:W-:Y:S01]  /*1860*/  FFMA R2, R17, 2, R2 ;  /* 0x4000000011027823 */ /* 0x000fe20000000002 */
[----:B------:R-:W-:Y:S01]  /*1870*/  FFMA R4, RZ, R17, R4 ;  /* 0x00000011ff047223 */ /* 0x000fe20000000004 */
[----:B------:R-:W-:Y:S01]  /*1880*/  FFMA R21, R24, 2, R21 ;  /* 0x4000000018157823 */ /* 0x000fe20000000015 */
[----:B------:R-:W-:Y:S01]  /*1890*/  FFMA R3, RZ, R24, R3 ;  /* 0x00000018ff037223 */ /* 0x000fe20000000003 */
[----:B------:R-:W-:Y:S01]  /*18a0*/  FFMA R25, R0, 2, R25 ;  /* 0x4000000000197823 */ /* 0x000fe20000000019 */
        /* <DEDUP_REMOVED lines=13> */
.L_x_37:
[----:B------:R-:W-:Y:S05]  /*1980*/  BSYNC.RECONVERGENT B2 ;  /* 0x0000000000027941 */ /* 0x000fea0003800200 */
.L_x_36:
        /* <DEDUP_REMOVED lines=16> */
.L_x_39:
[----:B------:R-:W-:Y:S05]  /*1a90*/  BSYNC.RECONVERGENT B2 ;  /* 0x0000000000027941 */ /* 0x000fea0003800200 */
.L_x_38:
        /* <DEDUP_REMOVED lines=16> */
.L_x_41:
[----:B------:R-:W-:Y:S05]  /*1ba0*/  BSYNC.RECONVERGENT B2 ;  /* 0x0000000000027941 */ /* 0x000fea0003800200 */
.L_x_40:
[----:B------:R-:W2:Y:S01]  /*1bb0*/  LDG.E.U8 R0, desc[UR6][R14.64+0x4] ;  /* 0x000004060e007981 */ /* 0x000ea2000c1e1100 */
[----:B------:R-:W-:Y:S01]  /*1bc0*/  HFMA2 R12, -RZ, RZ, 3.748046875, 0 ;  /* 0x437f0000ff0c7431 */ /* 0x000fe200000001ff */
[----:B------:R-:W-:Y:S01]  /*1bd0*/  MOV R11, 0x3b808081 ;  /* 0x3b808081000b7802 */ /* 0x000fe20000000f00 */
[--C-:B------:R-:W-:Y:S01]  /*1be0*/  FADD R2, R2, -R5.reuse ;  /* 0x8000000502027221 */ /* 0x100fe20000000000 */
[----:B------:R-:W-:Y:S01]  /*1bf0*/  FADD R4, R4, R5 ;  /* 0x0000000504047221 */ /* 0x000fe20000000000 */
[----:B------:R-:W-:Y:S01]  /*1c00*/  BSSY.RECONVERGENT B2, `(.L_x_42) ;  /* 0x0000011000027945 */ /* 0x000fe20003800200 */
[--C-:B------:R-:W-:Y:S01]  /*1c10*/  FADD R21, R21, -R24.reuse ;  /* 0x8000001815157221 */ /* 0x100fe20000000000 */
[----:B------:R-:W-:Y:S01]  /*1c20*/  FADD R3, R3, R24 ;  /* 0x0000001803037221 */ /* 0x000fe20000000000 */
[--C-:B------:R-:W-:Y:S01]  /*1c30*/  FADD R25, R25, -R10.reuse ;  /* 0x8000000a19197221 */ /* 0x100fe20000000000 */
[----:B------:R-:W-:Y:S01]  /*1c40*/  FADD R22, R22, R10 ;  /* 0x0000000a16167221 */ /* 0x000fe20000000000 */
        /* <DEDUP_REMOVED lines=12> */
.L_x_43:
[----:B------:R-:W-:Y:S05]  /*1d10*/  BSYNC.RECONVERGENT B2 ;  /* 0x0000000000027941 */ /* 0x000fea0003800200 */
.L_x_42:
        /* <DEDUP_REMOVED lines=16> */
.L_x_45:
[----:B------:R-:W-:Y:S05]  /*1e20*/  BSYNC.RECONVERGENT B2 ;  /* 0x0000000000027941 */ /* 0x000fea0003800200 */
.L_x_44:
        /* <DEDUP_REMOVED lines=16> */
.L_x_47:
[----:B------:R-:W-:Y:S05]  /*1f30*/  BSYNC.RECONVERGENT B2 ;  /* 0x0000000000027941 */ /* 0x000fea0003800200 */
.L_x_46:
[----:B------:R-:W2:Y:S01]  /*1f40*/  LDG.E.U8 R0, desc[UR6][R14.64+0x8] ;  /* 0x000008060e007981 */ /* 0x000ea2000c1e1100 */
[----:B------:R-:W-:Y:S01]  /*1f50*/  HFMA2 R12, -RZ, RZ, 3.748046875, 0 ;  /* 0x437f0000ff0c7431 */ /* 0x000fe200000001ff */
[----:B------:R-:W-:Y:S01]  /*1f60*/  MOV R11, 0x3b808081 ;  /* 0x3b808081000b7802 */ /* 0x000fe20000000f00 */
[----:B------:R-:W-:Y:S01]  /*1f70*/  FFMA R2, RZ, R5, R2 ;  /* 0x00000005ff027223 */ /* 0x000fe20000000002 */
[----:B------:R-:W-:Y:S01]  /*1f80*/  FFMA R4, R5, 2, R4 ;  /* 0x4000000005047823 */ /* 0x000fe20000000004 */
[----:B------:R-:W-:Y:S01]  /*1f90*/  BSSY.RECONVERGENT B2, `(.L_x_48) ;  /* 0x0000011000027945 */ /* 0x000fe20003800200 */
[----:B------:R-:W-:Y:S01]  /*1fa0*/  FFMA R21, RZ, R24, R21 ;  /* 0x00000018ff157223 */ /* 0x000fe20000000015 */
[----:B------:R-:W-:Y:S01]  /*1fb0*/  FFMA R3, R24, 2, R3 ;  /* 0x4000000018037823 */ /* 0x000fe20000000003 */
[----:B------:R-:W-:Y:S01]  /*1fc0*/  FFMA R25, RZ, R10, R25 ;  /* 0x0000000aff197223 */ /* 0x000fe20000000019 */
[----:B------:R-:W-:Y:S01]  /*1fd0*/  FFMA R22, R10, 2, R22 ;  /* 0x400000000a167823 */ /* 0x000fe20000000016 */
        /* <DEDUP_REMOVED lines=12> */
.L_x_49:
[----:B------:R-:W-:Y:S05]  /*20a0*/  BSYNC.RECONVERGENT B2 ;  /* 0x0000000000027941 */ /* 0x000fea0003800200 */
.L_x_48:
        /* <DEDUP_REMOVED lines=16> */
.L_x_51:
[----:B------:R-:W-:Y:S05]  /*21b0*/  BSYNC.RECONVERGENT B2 ;  /* 0x0000000000027941 */ /* 0x000fea0003800200 */
.L_x_50:
        /* <DEDUP_REMOVED lines=15> */
.L_x_53:
[----:B------:R-:W-:Y:S05]  /*22b0*/  BSYNC.RECONVERGENT B2 ;  /* 0x0000000000027941 */ /* 0x000fea0003800200 */
.L_x_52:
[--C-:B------:R-:W-:Y:S01]  /*22c0*/  FADD R2, R2, R5.reuse ;  /* 0x0000000502027221 */ /* 0x100fe20000000000 */
[----:B------:R-:W-:Y:S01]  /*22d0*/  FADD R4, R4, R5 ;  /* 0x0000000504047221 */ /* 0x000fe20000000000 */
[----:B------:R-:W-:Y:S01]  /*22e0*/  BSSY.RECONVERGENT B0, `(.L_x_54) ;  /* 0x0000014000007945 */ /* 0x000fe20003800200 */
[--C-:B------:R-:W-:Y:S01]  /*22f0*/  FADD R21, R21, R24.reuse ;  /* 0x0000001815157221 */ /* 0x100fe20000000000 */
[----:B------:R-:W-:Y:S01]  /*2300*/  FMUL R5, R2, R2 ;  /* 0x0000000202057220 */ /* 0x000fe20000400000 */
[----:B------:R-:W-:Y:S01]  /*2310*/  FADD R3, R3, R24 ;  /* 0x0000001803037221 */ /* 0x000fe20000000000 */
[--C-:B------:R-:W-:Y:S01]  /*2320*/  FADD R25, R25, R0.reuse ;  /* 0x0000000019197221 */ /* 0x100fe20000000000 */
[----:B------:R-:W-:Y:S01]  /*2330*/  FADD R22, R22, R0 ;  /* 0x0000000016167221 */ /* 0x000fe20000000000 */
[----:B------:R-:W-:-:S04]  /*2340*/  FFMA R5, R4, R4, R5 ;  /* 0x0000000404057223 */ /* 0x000fc80000000005 */
[----:B------:R-:W-:Y:S01]  /*2350*/  VIADD R2, R5, 0xf3000000 ;  /* 0xf300000005027836 */ /* 0x000fe20000000000 */
[----:B------:R0:W1:Y:S04]  /*2360*/  MUFU.RSQ R4, R5 ;  /* 0x0000000500047308 */ /* 0x0000680000001400 */
[----:B------:R-:W-:-:S13]  /*2370*/  ISETP.GT.U32.AND P0, PT, R2, 0x727fffff, PT ;  /* 0x727fffff0200780c */ /* 0x000fda0003f04070 */
[----:B01----:R-:W-:Y:S05]  /*2380*/  @!P0 BRA `(.L_x_55) ;  /* 0x0000000000148947 */ /* 0x003fea0003800000 */
[----:B------:R-:W-:Y:S02]  /*2390*/  MOV R0, R5 ;  /* 0x0000000500007202 */ /* 0x000fe40000000f00 */
[----:B------:R-:W-:-:S07]  /*23a0*/  MOV R13, 0x23c0 ;  /* 0x000023c0000d7802 */ /* 0x000fce0000000f00 */
[----:B------:R-:W-:Y:S05]  /*23b0*/  CALL.REL.NOINC `($__internal_0_$__cuda_sm20_sqrt_rn_f32_slowpath) ;  /* 0x0000000c00ac7944 */ /* 0x000fea0003c00000 */
[----:B------:R-:W-:Y:S01]  /*23c0*/  MOV R2, R23 ;  /* 0x0000001700027202 */ /* 0x000fe20000000f00 */
[----:B------:R-:W-:Y:S06]  /*23d0*/  BRA `(.L_x_56) ;  /* 0x0000000000107947 */ /* 0x000fec0003800000 */
.L_x_55:
[----:B------:R-:W-:Y:S01]  /*23e0*/  FMUL.FTZ R2, R5, R4 ;  /* 0x0000000405027220 */ /* 0x000fe20000410000 */
[----:B------:R-:W-:-:S03]  /*23f0*/  FMUL.FTZ R0, R4, 0.5 ;  /* 0x3f00000004007820 */ /* 0x000fc60000410000 */
[----:B------:R-:W-:-:S04]  /*2400*/  FFMA R5, -R2, R2, R5 ;  /* 0x0000000202057223 */ /* 0x000fc80000000105 */
[----:B------:R-:W-:-:S07]  /*2410*/  FFMA R2, R5, R0, R2 ;  /* 0x0000000005027223 */ /* 0x000fce0000000002 */
.L_x_56:
[----:B------:R-:W-:Y:S05]  /*2420*/  BSYNC.RECONVERGENT B0 ;  /* 0x0000000000007941 */ /* 0x000fea0003800200 */
.L_x_54:
[----:B------:R-:W-:Y:S01]  /*2430*/  FMUL R0, R21, R21 ;  /* 0x0000001515007220 */ /* 0x000fe20000400000 */
[----:B------:R-:W-:Y:S03]  /*2440*/  BSSY.RECONVERGENT B0, `(.L_x_57) ;  /* 0x000000e000007945 */ /* 0x000fe60003800200 */
[----:B------:R-:W-:-:S04]  /*2450*/  FFMA R0, R3, R3, R0 ;  /* 0x0000000303007223 */ /* 0x000fc80000000000 */
[----:B------:R-:W-:Y:S01]  /*2460*/  VIADD R3, R0, 0xf3000000 ;  /* 0xf300000000037836 */ /* 0x000fe20000000000 */
[----:B------:R0:W1:Y:S04]  /*2470*/  MUFU.RSQ R5, R0 ;  /* 0x0000000000057308 */ /* 0x0000680000001400 */
[----:B------:R-:W-:-:S13]  /*2480*/  ISETP.GT.U32.AND P0, PT, R3, 0x727fffff, PT ;  /* 0x727fffff0300780c */ /* 0x000fda0003f04070 */
[----:B01----:R-:W-:Y:S05]  /*2490*/  @!P0 BRA `(.L_x_58) ;  /* 0x0000000000108947 */ /* 0x003fea0003800000 */
[----:B------:R-:W-:-:S07]  /*24a0*/  MOV R13, 0x24c0 ;  /* 0x000024c0000d7802 */ /* 0x000fce0000000f00 */
[----:B------:R-:W-:Y:S05]  /*24b0*/  CALL.REL.NOINC `($__internal_0_$__cuda_sm20_sqrt_rn_f32_slowpath) ;  /* 0x0000000c006c7944 */ /* 0x000fea0003c00000 */
[----:B------:R-:W-:Y:S01]  /*24c0*/  MOV R3, R23 ;  /* 0x0000001700037202 */ /* 0x000fe20000000f00 */
[----:B------:R-:W-:Y:S06]  /*24d0*/  BRA `(.L_x_59) ;  /* 0x0000000000107947 */ /* 0x000fec0003800000 */
.L_x_58:
[----:B------:R-:W-:Y:S01]  /*24e0*/  FMUL.FTZ R3, R0, R5 ;  /* 0x0000000500037220 */ /* 0x000fe20000410000 */
[----:B------:R-:W-:-:S03]  /*24f0*/  FMUL.FTZ R4, R5, 0.5 ;  /* 0x3f00000005047820 */ /* 0x000fc60000410000 */
[----:B------:R-:W-:-:S04]  /*2500*/  FFMA R0, -R3, R3, R0 ;  /* 0x0000000303007223 */ /* 0x000fc80000000100 */
[----:B------:R-:W-:-:S07]  /*2510*/  FFMA R3, R0, R4, R3 ;  /* 0x0000000400037223 */ /* 0x000fce0000000003 */
.L_x_59:
[----:B------:R-:W-:Y:S05]  /*2520*/  BSYNC.RECONVERGENT B0 ;  /* 0x0000000000007941 */ /* 0x000fea0003800200 */
.L_x_57:
[----:B------:R-:W-:Y:S01]  /*2530*/  FMUL R25, R25, R25 ;  /* 0x0000001919197220 */ /* 0x000fe20000400000 */
[----:B------:R-:W-:Y:S03]  /*2540*/  BSSY.RECONVERGENT B0, `(.L_x_60) ;  /* 0x000000d000007945 */ /* 0x000fe60003800200 */
[----:B------:R-:W-:-:S04]  /*2550*/  FFMA R0, R22, R22, R25 ;  /* 0x0000001616007223 */ /* 0x000fc80000000019 */
[----:B------:R0:W1:Y:S01]  /*2560*/  MUFU.RSQ R5, R0 ;  /* 0x0000000000057308 */ /* 0x0000620000001400 */
[----:B------:R-:W-:-:S04]  /*2570*/  IADD3 R4, PT, PT, R0, -0xd000000, RZ ;  /* 0xf300000000047810 */ /* 0x000fc80007ffe0ff */
[----:B------:R-:W-:-:S13]  /*2580*/  ISETP.GT.U32.AND P0, PT, R4, 0x727fffff, PT ;  /* 0x727fffff0400780c */ /* 0x000fda0003f04070 */
[----:B01----:R-:W-:Y:S05]  /*2590*/  @!P0 BRA `(.L_x_61) ;  /* 0x00000000000c8947 */ /* 0x003fea0003800000 */
[----:B------:R-:W-:-:S07]  /*25a0*/  MOV R13, 0x25c0 ;  /* 0x000025c0000d7802 */ /* 0x000fce0000000f00 */
[----:B------:R-:W-:Y:S05]  /*25b0*/  CALL.REL.NOINC `($__internal_0_$__cuda_sm20_sqrt_rn_f32_slowpath) ;  /* 0x0000000c002c7944 */ /* 0x000fea0003c00000 */
[----:B------:R-:W-:Y:S05]  /*25c0*/  BRA `(.L_x_62) ;  /* 0x0000000000107947 */ /* 0x000fea0003800000 */
.L_x_61:
[----:B------:R-:W-:Y:S01]  /*25d0*/  FMUL.FTZ R23, R0, R5 ;  /* 0x0000000500177220 */ /* 0x000fe20000410000 */
[----:B------:R-:W-:-:S03]  /*25e0*/  FMUL.FTZ R4, R5, 0.5 ;  /* 0x3f00000005047820 */ /* 0x000fc60000410000 */
[----:B------:R-:W-:-:S04]  /*25f0*/  FFMA R0, -R23, R23, R0 ;  /* 0x0000001717007223 */ /* 0x000fc80000000100 */
[----:B------:R-:W-:-:S07]  /*2600*/  FFMA R23, R0, R4, R23 ;  /* 0x0000000400177223 */ /* 0x000fce0000000017 */
.L_x_62:
[----:B------:R-:W-:Y:S05]  /*2610*/  BSYNC.RECONVERGENT B0 ;  /* 0x0000000000007941 */ /* 0x000fea0003800200 */
.L_x_60:
[----:B------:R-:W-:Y:S02]  /*2620*/  HFMA2 R0, -RZ, RZ, 2.125, 0 ;  /* 0x40400000ff007431 */ /* 0x000fe400000001ff */
[----:B------:R-:W-:Y:S01]  /*2630*/  FADD R2, R3, R2 ;  /* 0x0000000203027221 */ /* 0x000fe20000000000 */
[----:B------:R-:W-:Y:S01]  /*2640*/  IMAD.MOV.U32 R5, RZ, RZ, 0x3eaaaaab ;  /* 0x3eaaaaabff057424 */ /* 0x000fe200078e00ff */
[----:B------:R-:W-:Y:S02]  /*2650*/  BSSY.RECONVERGENT B2, `(.L_x_63) ;  /* 0x000000c000027945 */ /* 0x000fe40003800200 */
[----:B------:R-:W-:-:S04]  /*2660*/  FADD R23, R2, R23 ;  /* 0x0000001702177221 */ /* 0x000fc80000000000 */
[----:B------:R-:W0:Y:S01]  /*2670*/  FCHK P0, R23, 3 ;  /* 0x4040000017007902 */ /* 0x000e220000000000 */
[----:B------:R-:W-:-:S04]  /*2680*/  FFMA R0, R5, -R0, 1 ;  /* 0x3f80000005007423 */ /* 0x000fc80000000800 */
[----:B------:R-:W-:-:S04]  /*2690*/  FFMA R0, R0, R5, 0.3333333432674407959 ;  /* 0x3eaaaaab00007423 */ /* 0x000fc80000000005 */
[----:B------:R-:W-:-:S04]  /*26a0*/  FFMA R2, R23, R0, RZ ;  /* 0x0000000017027223 */ /* 0x000fc800000000ff */
[----:B------:R-:W-:-:S04]  /*26b0*/  FFMA R3, R2, -3, R23 ;  /* 0xc040000002037823 */ /* 0x000fc80000000017 */
[----:B------:R-:W-:Y:S01]  /*26c0*/  FFMA R0, R0, R3, R2 ;  /* 0x0000000300007223 */ /* 0x000fe20000000002 */
[----:B0-----:R-:W-:Y:S06]  /*26d0*/  @!P0 BRA `(.L_x_64) ;  /* 0x00000000000c8947 */ /* 0x001fec0003800000 */
[----:B------:R-:W-:Y:S02]  /*26e0*/  MOV R18, 0x40400000 ;  /* 0x4040000000127802 */ /* 0x000fe40000000f00 */
[----:B------:R-:W-:-:S07]  /*26f0*/  MOV R10, 0x2710 ;  /* 0x00002710000a7802 */ /* 0x000fce0000000f00 */
[----:B------:R-:W-:Y:S05]  /*2700*/  CALL.REL.NOINC `($__internal_1_$__cuda_sm3x_div_rn_noftz_f32_slowpath) ;  /* 0x0000000c00347944 */ /* 0x000fea0003c00000 */
.L_x_64:
[----:B------:R-:W-:Y:S05]  /*2710*/  BSYNC.RECONVERGENT B2 ;  /* 0x0000000000027941 */ /* 0x000fea0003800200 */
.L_x_63:
[----:B------:R-:W0:Y:S02]  /*2720*/  LDCU UR8, c[0x0][0x398] ;  /* 0x00007300ff0877ac */ /* 0x000e240008000800 */
[----:B0-----:R-:W-:-:S13]  /*2730*/  FSETP.GT.AND P0, PT, R0, |UR8|, PT ;  /* 0x4000000800007c0b */ /* 0x001fda000bf04000 */
[----:B------:R-:W-:Y:S05]  /*2740*/  @!P0 EXIT ;  /* 0x000000000000894d */ /* 0x000fea0003800000 */
[----:B------:R-:W0:Y:S01]  /*2750*/  LDCU.64 UR8, c[0x0][0x3a0] ;  /* 0x00007400ff0877ac */ /* 0x000e220008000a00 */
[C---:B------:R-:W-:Y:S01]  /*2760*/  IADD3 R2, PT, PT, -R6.reuse, 0x1, RZ ;  /* 0x0000000106027810 */ /* 0x040fe20007ffe1ff */
[----:B------:R-:W-:Y:S01]  /*2770*/  VIADD R14, R9, UR4 ;  /* 0x00000004090e7c36 */ /* 0x000fe20008000000 */
[C---:B------:R-:W-:Y:S01]  /*2780*/  IADD3 R17, PT, PT, -R6.reuse, RZ, RZ ;  /* 0x000000ff06117210 */ /* 0x040fe20007ffe1ff */
[----:B------:R-:W1:Y:S01]  /*2790*/  LDCU UR11, c[0x0][0x390] ;  /* 0x00007200ff0b77ac */ /* 0x000e620008000800 */
[-C--:B------:R-:W-:Y:S02]  /*27a0*/  IMAD R12, R6, R6.reuse, RZ ;  /* 0x00000006060c7224 */ /* 0x080fe400078e02ff */
[C---:B------:R-:W-:Y:S01]  /*27b0*/  IMAD.IADD R0, R7.reuse, 0x1, R2 ;  /* 0x0000000107007824 */ /* 0x040fe200078e0202 */
[----:B------:R-:W2:Y:S01]  /*27c0*/  LDCU UR10, c[0x0][0x3a8] ;  /* 0x00007500ff0a77ac */ /* 0x000ea20008000800 */
[----:B------:R-:W-:Y:S02]  /*27d0*/  IADD3 R7, PT, PT, R7, -R6, RZ ;  /* 0x8000000607077210 */ /* 0x000fe40007ffe0ff */
[----:B------:R-:W-:-:S02]  /*27e0*/  SHF.L.U32 R10, R14, 0x2, RZ ;  /* 0x000000020e0a7819 */ /* 0x000fc400000006ff */
[C---:B------:R-:W-:Y:S02]  /*27f0*/  IADD3 R3, PT, PT, R0.reuse, 0x1, RZ ;  /* 0x0000000100037810 */ /* 0x040fe40007ffe0ff */
[----:B0-----:R-:W-:Y:S02]  /*2800*/  VIMNMX R15, PT, PT, RZ, UR8, !PT ;  /* 0x00000008ff0f7c48 */ /* 0x001fe4000ffe0100 */
[----:B------:R-:W-:Y:S02]  /*2810*/  VIMNMX R13, PT, PT, RZ, UR9, !PT ;  /* 0x00000009ff0d7c48 */ /* 0x000fe4000ffe0100 */
[----:B-1----:R-:W-:Y:S02]  /*2820*/  ISETP.GE.AND P3, PT, R7, UR11, PT ;  /* 0x0000000b07007c0c */ /* 0x002fe4000bf66270 */
[----:B------:R-:W-:Y:S02]  /*2830*/  ISETP.GE.AND P2, PT, R0, UR11, PT ;  /* 0x0000000b00007c0c */ /* 0x000fe4000bf46270 */
[----:B------:R-:W-:-:S02]  /*2840*/  ISETP.GE.AND P1, PT, R3, UR11, PT ;  /* 0x0000000b03007c0c */ /* 0x000fc4000bf26270 */
[----:B--2---:R-:W-:Y:S02]  /*2850*/  VIMNMX R11, PT, PT, RZ, UR10, !PT ;  /* 0x0000000aff0b7c48 */ /* 0x004fe4000ffe0100 */
[----:B------:R-:W-:Y:S02]  /*2860*/  ISETP.GT.AND P3, PT, R7, -0x1, !P3 ;  /* 0xffffffff0700780c */ /* 0x000fe40005f64270 */
[----:B------:R-:W-:Y:S02]  /*2870*/  ISETP.GT.AND P2, PT, R0, -0x1, !P2 ;  /* 0xffffffff0000780c */ /* 0x000fe40005744270 */
[----:B------:R-:W-:Y:S02]  /*2880*/  ISETP.GT.AND P1, PT, R3, -0x1, !P1 ;  /* 0xffffffff0300780c */ /* 0x000fe40004f24270 */
[----:B------:R-:W-:Y:S02]  /*2890*/  VIMNMX R15, PT, PT, R15, 0xff, PT ;  /* 0x000000ff0f0f7848 */ /* 0x000fe40003fe0100 */
[----:B------:R-:W-:-:S02]  /*28a0*/  VIMNMX R13, PT, PT, R13, 0xff, PT ;  /* 0x000000ff0d0d7848 */ /* 0x000fc40003fe0100 */
[----:B------:R-:W-:-:S07]  /*28b0*/  VIMNMX R11, PT, PT, R11, 0xff, PT ;  /* 0x000000ff0b0b7848 */ /* 0x000fce0003fe0100 */
.L_x_81:
[----:B0-----:R-:W0:Y:S01]  /*28c0*/  LDCU UR4, c[0x0][0x394] ;  /* 0x00007280ff0477ac */ /* 0x001e220008000800 */
[----:B------:R-:W-:Y:S01]  /*28d0*/  IMAD.IADD R16, R8, 0x1, R17 ;  /* 0x0000000108107824 */ /* 0x000fe200078e0211 */
[C---:B------:R-:W-:Y:S01]  /*28e0*/  ISETP.EQ.AND P4, PT, R17.reuse, RZ, P3 ;  /* 0x000000ff1100720c */ /* 0x040fe20001f82270 */
[----:B------:R-:W-:Y:S01]  /*28f0*/  BSSY.RECONVERGENT B0, `(.L_x_65) ;  /* 0x0000014000007945 */ /* 0x000fe20003800200 */
[----:B-1----:R-:W-:Y:S01]  /*2900*/  LOP3.LUT R4, R6, 0x1, RZ, 0xc0, !PT ;  /* 0x0000000106047812 */ /* 0x002fe200078ec0ff */
[C---:B------:R-:W-:Y:S01]  /*2910*/  IMAD R9, R17.reuse, R17, RZ ;  /* 0x0000001111097224 */ /* 0x040fe200078e02ff */
[----:B------:R-:W-:Y:S02]  /*2920*/  ISETP.NE.AND P6, PT, R17, R6, PT ;  /* 0x000000061100720c */ /* 0x000fe40003fc5270 */
[----:B------:R-:W-:Y:S02]  /*2930*/  ISETP.NE.U32.AND P5, PT, R4, 0x1, PT ;  /* 0x000000010400780c */ /* 0x000fe40003fa5070 */
[----:B0-----:R-:W-:-:S04]  /*2940*/  ISETP.GE.AND P0, PT, R16, UR4, PT ;  /* 0x0000000410007c0c */ /* 0x001fc8000bf06270 */
[----:B------:R-:W-:-:S04]  /*2950*/  ISETP.GT.AND P0, PT, R16, -0x1, !P0 ;  /* 0xffffffff1000780c */ /* 0x000fc80004704270 */
[----:B------:R-:W-:-:S13]  /*2960*/  PLOP3.LUT P4, PT, P4, P0, PT, 0x80, 0x8 ;  /* 0x000000000008781c */ /* 0x000fda0002781070 */
[----:B------:R-:W-:Y:S05]  /*2970*/  @!P4 BRA `(.L_x_66) ;  /* 0x00000000002cc947 */ /* 0x000fea0003800000 */
[----:B------:R-:W0:Y:S01]  /*2980*/  LDCU UR4, c[0x0][0x390] ;  /* 0x00007200ff0477ac */ /* 0x000e220008000800 */
[----:B------:R-:W-:Y:S01]  /*2990*/  MOV R18, 0xff ;  /* 0x000000ff00127802 */ /* 0x000fe20000000f00 */
[----:B------:R-:W1:Y:S01]  /*29a0*/  LDCU.64 UR8, c[0x0][0x388] ;  /* 0x00007100ff0877ac */ /* 0x000e620008000a00 */
[----:B0-----:R-:W-:-:S05]  /*29b0*/  IMAD R4, R16, UR4, R7 ;  /* 0x0000000410047c24 */ /* 0x001fca000f8e0207 */
[----:B------:R-:W-:-:S04]  /*29c0*/  SHF.L.U32 R5, R4, 0x2, RZ ;  /* 0x0000000204057819 */ /* 0x000fc800000006ff */
[----:B-1----:R-:W-:-:S04]  /*29d0*/  IADD3 R4, P4, PT, R5, UR8, RZ ;  /* 0x0000000805047c10 */ /* 0x002fc8000ff9e0ff */
[----:B------:R-:W-:-:S05]  /*29e0*/  LEA.HI.X.SX32 R5, R5, UR9, 0x1, P4 ;  /* 0x0000000905057c11 */ /* 0x000fca000a0f0eff */
[----:B------:R0:W-:Y:S04]  /*29f0*/  STG.E.U8 desc[UR6][R4.64+0x3], R18 ;  /* 0x0000031204007986 */ /* 0x0001e8000c101106 */
[----:B------:R0:W-:Y:S04]  /*2a00*/  STG.E.U8 desc[UR6][R4.64], R11 ;  /* 0x0000000b04007986 */ /* 0x0001e8000c101106 */
[----:B------:R0:W-:Y:S04]  /*2a10*/  STG.E.U8 desc[UR6][R4.64+0x1], R13 ;  /* 0x0000010d04007986 */ /* 0x0001e8000c101106 */
[----:B------:R0:W-:Y:S02]  /*2a20*/  STG.E.U8 desc[UR6][R4.64+0x2], R15 ;  /* 0x0000020f04007986 */ /* 0x0001e4000c101106 */
.L_x_66:
[----:B------:R-:W-:Y:S05]  /*2a30*/  BSYNC.RECONVERGENT B0 ;  /* 0x0000000000007941 */ /* 0x000fea0003800200 */
.L_x_65:
[----:B------:R-:W-:Y:S01]  /*2a40*/  IMAD.MOV.U32 R21, RZ, RZ, R2 ;  /* 0x000000ffff157224 */ /* 0x000fe200078e0002 */
[----:B------:R-:W-:Y:S01]  /*2a50*/  IADD3 R17, PT, PT, R17, 0x1, RZ ;  /* 0x0000000111117810 */ /* 0x000fe20007ffe0ff */
[----:B------:R-:W-:Y:S06]  /*2a60*/  @P5 BRA `(.L_x_67) ;  /* 0x0000000000905947 */ /* 0x000fec0003800000 */
[--C-:B0-----:R-:W-:Y:S01]  /*2a70*/  IMAD R5, R2, R2, R9.reuse ;  /* 0x0000000202057224 */ /* 0x101fe200078e0209 */
[----:B------:R-:W-:Y:S01]  /*2a80*/  IADD3 R4, PT, PT, -R6, 0x2, RZ ;  /* 0x0000000206047810 */ /* 0x000fe20007ffe1ff */
[----:B------:R-:W-:Y:S03]  /*2a90*/  BSSY.RECONVERGENT B0, `(.L_x_68) ;  /* 0x0000012000007945 */ /* 0x000fe60003800200 */
[----:B------:R-:W-:Y:S01]  /*2aa0*/  ISETP.LE.U32.AND P4, PT, R5, R12, P2 ;  /* 0x0000000c0500720c */ /* 0x000fe20001783070 */
[----:B------:R-:W-:-:S03]  /*2ab0*/  IMAD R19, R4, R4, R9 ;  /* 0x0000000404137224 */ /* 0x000fc600078e0209 */
[----:B------:R-:W-:Y:S02]  /*2ac0*/  PLOP3.LUT P4, PT, P4, P0, PT, 0x80, 0x8 ;  /* 0x000000000008781c */ /* 0x000fe40002781070 */
[----:B------:R-:W-:-:S04]  /*2ad0*/  ISETP.LE.U32.AND P5, PT, R19, R12, P1 ;  /* 0x0000000c1300720c */ /* 0x000fc80000fa3070 */
[----:B------:R-:W-:-:S07]  /*2ae0*/  PLOP3.LUT P5, PT, P5, P0, PT, 0x80, 0x8 ;  /* 0x000000000008781c */ /* 0x000fce0002fa1070 */
[----:B------:R-:W-:Y:S06]  /*2af0*/  @!P4 BRA `(.L_x_69) ;  /* 0x00000000002cc947 */ /* 0x000fec0003800000 */
[----:B------:R-:W0:Y:S01]  /*2b00*/  LDCU UR4, c[0x0][0x390] ;  /* 0x00007200ff0477ac */ /* 0x000e220008000800 */
[----:B------:R-:W-:Y:S01]  /*2b10*/  IMAD.MOV.U32 R18, RZ, RZ, 0xff ;  /* 0x000000ffff127424 */ /* 0x000fe200078e00ff */
        /* <DEDUP_REMOVED lines=9> */
.L_x_69:
[----:B------:R-:W-:Y:S05]  /*2bb0*/  BSYNC.RECONVERGENT B0 ;  /* 0x0000000000007941 */ /* 0x000fea0003800200 */
.L_x_68:
[----:B------:R-:W-:Y:S01]  /*2bc0*/  BSSY.RECONVERGENT B0, `(.L_x_67) ;  /* 0x000000e000007945 */ /* 0x000fe20003800200 */
[----:B------:R-:W-:-:S03]  /*2bd0*/  IADD3 R21, PT, PT, -R6, 0x3, RZ ;  /* 0x0000000306157810 */ /* 0x000fc60007ffe1ff */
[----:B------:R-:W-:Y:S05]  /*2be0*/  @!P5 BRA `(.L_x_70) ;  /* 0x00000000002cd947 */ /* 0x000fea0003800000 */
[----:B------:R-:W1:Y:S01]  /*2bf0*/  LDCU UR4, c[0x0][0x390] ;  /* 0x00007200ff0477ac */ /* 0x000e620008000800 */
[----:B0-----:R-:W-:Y:S01]  /*2c00*/  HFMA2 R18, -RZ, RZ, 0, 1.5199184417724609375e-05 ;  /* 0x000000ffff127431 */ /* 0x001fe200000001ff */
[----:B------:R-:W0:Y:S01]  /*2c10*/  LDCU.64 UR8, c[0x0][0x388] ;  /* 0x00007100ff0877ac */ /* 0x000e220008000a00 */
[----:B-1----:R-:W-:-:S05]  /*2c20*/  IMAD R4, R16, UR4, R3 ;  /* 0x0000000410047c24 */ /* 0x002fca000f8e0203 */
[----:B------:R-:W-:-:S04]  /*2c30*/  SHF.L.U32 R5, R4, 0x2, RZ ;  /* 0x0000000204057819 */ /* 0x000fc800000006ff */
[----:B0-----:R-:W-:-:S04]  /*2c40*/  IADD3 R4, P4, PT, R5, UR8, RZ ;  /* 0x0000000805047c10 */ /* 0x001fc8000ff9e0ff */
[----:B------:R-:W-:-:S05]  /*2c50*/  LEA.HI.X.SX32 R5, R5, UR9, 0x1, P4 ;  /* 0x0000000905057c11 */ /* 0x000fca000a0f0eff */
[----:B------:R1:W-:Y:S04]  /*2c60*/  STG.E.U8 desc[UR6][R4.64+0x3], R18 ;  /* 0x0000031204007986 */ /* 0x0003e8000c101106 */
[----:B------:R1:W-:Y:S04]  /*2c70*/  STG.E.U8 desc[UR6][R4.64], R11 ;  /* 0x0000000b04007986 */ /* 0x0003e8000c101106 */
[----:B------:R1:W-:Y:S04]  /*2c80*/  STG.E.U8 desc[UR6][R4.64+0x1], R13 ;  /* 0x0000010d04007986 */ /* 0x0003e8000c101106 */
[----:B------:R1:W-:Y:S02]  /*2c90*/  STG.E.U8 desc[UR6][R4.64+0x2], R15 ;  /* 0x0000020f04007986 */ /* 0x0003e4000c101106 */
.L_x_70:
[----:B------:R-:W-:Y:S05]  /*2ca0*/  BSYNC.RECONVERGENT B0 ;  /* 0x0000000000007941 */ /* 0x000fea0003800200 */
.L_x_67:
[----:B------:R-:W2:Y:S02]  /*2cb0*/  LDCU UR4, c[0x0][0x39c] ;  /* 0x00007380ff0477ac */ /* 0x000ea40008000800 */
[----:B--2---:R-:W-:-:S09]  /*2cc0*/  UISETP.GE.AND UP0, UPT, UR4, 0x2, UPT ;  /* 0x000000020400788c */ /* 0x004fd2000bf06270 */
[----:B------:R-:W-:Y:S05]  /*2cd0*/  BRA.U !UP0, `(.L_x_71) ;  /* 0x00000005085c7547 */ /* 0x000fea000b800000 */
[----:B------:R-:W2:Y:S01]  /*2ce0*/  LDCU UR4, c[0x0][0x390] ;  /* 0x00007200ff0477ac */ /* 0x000ea20008000800 */
[----:B------:R-:W-:Y:S02]  /*2cf0*/  IMAD.IADD R19, R14, 0x1, R21 ;  /* 0x000000010e137824 */ /* 0x000fe400078e0215 */
[C---:B01----:R-:W-:Y:S01]  /*2d00*/  IMAD R18, R16.reuse, UR5, R10 ;  /* 0x0000000510127c24 */ /* 0x043fe2000f8e020a */
[----:B------:R-:W0:Y:S04]  /*2d10*/  LDCU UR8, c[0x0][0x390] ;  /* 0x00007200ff0877ac */ /* 0x000e280008000800 */
[C---:B------:R-:W-:Y:S01]  /*2d20*/  LEA R18, R21.reuse, R18, 0x2 ;  /* 0x0000001215127211 */ /* 0x040fe200078e10ff */
[----:B------:R-:W1:Y:S01]  /*2d30*/  LDCU.64 UR10, c[0x0][0x388] ;  /* 0x00007100ff0a77ac */ /* 0x000e620008000a00 */
[----:B--2---:R-:W-:Y:S01]  /*2d40*/  IMAD R20, R16, UR4, R19 ;  /* 0x0000000410147c24 */ /* 0x004fe2000f8e0213 */
[C---:B------:R-:W-:Y:S01]  /*2d50*/  IADD3 R16, PT, PT, R21.reuse, 0x1, RZ ;  /* 0x0000000115107810 */ /* 0x040fe20007ffe0ff */
[----:B------:R-:W-:-:S03]  /*2d60*/  IMAD.IADD R21, R21, 0x1, -R6 ;  /* 0x0000000115157824 */ /* 0x000fc600078e0a06 */
[----:B0-----:R-:W-:-:S07]  /*2d70*/  SHF.L.U32 R20, R20, 0x2, RZ ;  /* 0x0000000214147819 */ /* 0x001fce00000006ff */
.L_x_80:
[C---:B------:R-:W-:Y:S01]  /*2d80*/  ISETP.GE.AND P5, PT, R19.reuse, UR8, PT ;  /* 0x0000000813007c0c */ /* 0x040fe2000bfa6270 */
[----:B01----:R-:W-:Y:S01]  /*2d90*/  VIADD R4, R16, 0xffffffff ;  /* 0xffffffff10047836 */ /* 0x003fe20000000000 */
[C---:B------:R-:W-:Y:S01]  /*2da0*/  IADD3 R22, PT, PT, R19.reuse, 0x1, RZ ;  /* 0x0000000113167810 */ /* 0x040fe20007ffe0ff */
[----:B------:R-:W-:Y:S01]  /*2db0*/  BSSY.RECONVERGENT B0, `(.L_x_72) ;  /* 0x0000012000007945 */ /* 0x000fe20003800200 */
[----:B------:R-:W-:Y:S01]  /*2dc0*/  ISETP.GT.AND P5, PT, R19, -0x1, !P5 ;  /* 0xffffffff1300780c */ /* 0x000fe20006fa4270 */
[--C-:B------:R-:W-:Y:S01]  /*2dd0*/  IMAD R5, R4, R4, R9.reuse ;  /* 0x0000000404057224 */ /* 0x100fe200078e0209 */
[----:B------:R-:W-:Y:S01]  /*2de0*/  ISETP.GE.AND P4, PT, R22, UR8, PT ;  /* 0x0000000816007c0c */ /* 0x000fe2000bf86270 */
[----:B------:R-:W-:Y:S01]  /*2df0*/  IMAD R23, R16, R16, R9 ;  /* 0x0000001010177224 */ /* 0x000fe200078e0209 */
[----:B------:R-:W-:Y:S02]  /*2e00*/  PLOP3.LUT P5, PT, P5, P0, PT, 0x80, 0x8 ;  /* 0x000000000008781c */ /* 0x000fe40002fa1070 */
[----:B------:R-:W-:-:S02]  /*2e10*/  ISETP.GT.AND P4, PT, R22, -0x1, !P4 ;  /* 0xffffffff1600780c */ /* 0x000fc40006784270 */
[----:B------:R-:W-:Y:S02]  /*2e20*/  ISETP.GT.U32.OR P5, PT, R5, R12, !P5 ;  /* 0x0000000c0500720c */ /* 0x000fe40006fa4470 */
[----:B------:R-:W-:Y:S02]  /*2e30*/  PLOP3.LUT P4, PT, P4, P0, PT, 0x80, 0x8 ;  /* 0x000000000008781c */ /* 0x000fe40002781070 */
[----:B------:R-:W-:-:S09]  /*2e40*/  IADD3 R24, PT, PT, R19, 0x2, RZ ;  /* 0x0000000213187810 */ /* 0x000fd20007ffe0ff */
[----:B------:R-:W-:Y:S05]  /*2e50*/  @P5 BRA `(.L_x_73) ;  /* 0x00000000001c5947 */ /* 0x000fea0003800000 */
[C---:B-1----:R-:W-:Y:S02]  /*2e60*/  IADD3 R4, P5, PT, R20.reuse, UR10, RZ ;  /* 0x0000000a14047c10 */ /* 0x042fe4000ffbe0ff */
[----:B------:R-:W-:Y:S02]  /*2e70*/  MOV R22, 0xff ;  /* 0x000000ff00167802 */ /* 0x000fe40000000f00 */
[----:B------:R-:W-:-:S05]  /*2e80*/  LEA.HI.X.SX32 R5, R20, UR11, 0x1, P5 ;  /* 0x0000000b14057c11 */ /* 0x000fca000a8f0eff */
[----:B------:R0:W-:Y:S04]  /*2e90*/  STG.E.U8 desc[UR6][R4.64+0x3], R22 ;  /* 0x0000031604007986 */ /* 0x0001e8000c101106 */
[----:B------:R0:W-:Y:S04]  /*2ea0*/  STG.E.U8 desc[UR6][R4.64], R11 ;  /* 0x0000000b04007986 */ /* 0x0001e8000c101106 */
[----:B------:R0:W-:Y:S04]  /*2eb0*/  STG.E.U8 desc[UR6][R4.64+0x1], R13 ;  /* 0x0000010d04007986 */ /* 0x0001e8000c101106 */
[----:B------:R0:W-:Y:S02]  /*2ec0*/  STG.E.U8 desc[UR6][R4.64+0x2], R15 ;  /* 0x0000020f04007986 */ /* 0x0001e4000c101106 */
.L_x_73:
[----:B-1----:R-:W-:Y:S05]  /*2ed0*/  BSYNC.RECONVERGENT B0 ;  /* 0x0000000000007941 */ /* 0x002fea0003800200 */
.L_x_72:
[----:B------:R-:W-:Y:S01]  /*2ee0*/  ISETP.GT.U32.OR P4, PT, R23, R12, !P4 ;  /* 0x0000000c1700720c */ /* 0x000fe20006784470 */
[-C--:B0-----:R-:W-:Y:S01]  /*2ef0*/  IMAD R4, R16, R16.reuse, R16 ;  /* 0x0000001010047224 */ /* 0x081fe200078e0210 */
[C---:B------:R-:W-:Y:S01]  /*2f00*/  ISETP.GE.AND P5, PT, R24.reuse, UR8, PT ;  /* 0x0000000818007c0c */ /* 0x040fe2000bfa6270 */
[----:B------:R-:W-:Y:S03]  /*2f10*/  BSSY.RECONVERGENT B0, `(.L_x_74) ;  /* 0x000000d000007945 */ /* 0x000fe60003800200 */
[----:B------:R-:W-:Y:S01]  /*2f20*/  ISETP.GT.AND P5, PT, R24, -0x1, !P5 ;  /* 0xffffffff1800780c */ /* 0x000fe20006fa4270 */
[----:B------:R-:W-:Y:S01]  /*2f30*/  VIADD R24, R19, 0x3 ;  /* 0x0000000313187836 */ /* 0x000fe20000000000 */
[----:B------:R-:W-:-:S05]  /*2f40*/  IADD3 R22, PT, PT, R9, R16, R4 ;  /* 0x0000001009167210 */ /* 0x000fca0007ffe004 */
[----:B------:R-:W-:Y:S06]  /*2f50*/  @P4 BRA `(.L_x_75) ;  /* 0x0000000000204947 */ /* 0x000fec0003800000 */
[----:B------:R-:W-:Y:S01]  /*2f60*/  IADD3 R5, PT, PT, R18, 0x4, RZ ;  /* 0x0000000412057810 */ /* 0x000fe20007ffe0ff */
[----:B------:R-:W-:-:S03]  /*2f70*/  HFMA2 R23, -RZ, RZ, 0, 1.5199184417724609375e-05 ;  /* 0x000000ffff177431 */ /* 0x000fc600000001ff */
[----:B------:R-:W-:-:S04]  /*2f80*/  IADD3 R4, P4, PT, R5, UR10, RZ ;  /* 0x0000000a05047c10 */ /* 0x000fc8000ff9e0ff */
[----:B------:R-:W-:-:S05]  /*2f90*/  LEA.HI.X.SX32 R5, R5, UR11, 0x1, P4 ;  /* 0x0000000b05057c11 */ /* 0x000fca000a0f0eff */
[----:B------:R0:W-:Y:S04]  /*2fa0*/  STG.E.U8 desc[UR6][R4.64+0x3], R23 ;  /* 0x0000031704007986 */ /* 0x0001e8000c101106 */
[----:B------:R0:W-:Y:S04]  /*2fb0*/  STG.E.U8 desc[UR6][R4.64], R11 ;  /* 0x0000000b04007986 */ /* 0x0001e8000c101106 */
[----:B------:R0:W-:Y:S04]  /*2fc0*/  STG.E.U8 desc[UR6][R4.64+0x1], R13 ;  /* 0x0000010d04007986 */ /* 0x0001e8000c101106 */
[----:B------:R0:W-:Y:S02]  /*2fd0*/  STG.E.U8 desc[UR6][R4.64+0x2], R15 ;  /* 0x0000020f04007986 */ /* 0x0001e4000c101106 */
.L_x_75:
[----:B------:R-:W-:Y:S05]  /*2fe0*/  BSYNC.RECONVERGENT B0 ;  /* 0x0000000000007941 */ /* 0x000fea0003800200 */
.L_x_74:
[----:B0-----:R-:W-:Y:S01]  /*2ff0*/  VIADD R5, R22, 0x1 ;  /* 0x0000000116057836 */ /* 0x001fe20000000000 */
[----:B------:R-:W-:Y:S01]  /*3000*/  PLOP3.LUT P5, PT, P5, P0, PT, 0x80, 0x8 ;  /* 0x000000000008781c */ /* 0x000fe20002fa1070 */
[----:B------:R-:W-:Y:S01]  /*3010*/  BSSY.RECONVERGENT B0, `(.L_x_76) ;  /* 0x0000011000007945 */ /* 0x000fe20003800200 */
[----:B------:R-:W-:Y:S02]  /*3020*/  ISETP.GE.AND P4, PT, R24, UR8, PT ;  /* 0x0000000818007c0c */ /* 0x000fe4000bf86270 */
[----:B------:R-:W-:Y:S02]  /*3030*/  ISETP.GT.U32.OR P5, PT, R5, R12, !P5 ;  /* 0x0000000c0500720c */ /* 0x000fe40006fa4470 */
[----:B------:R-:W-:Y:S02]  /*3040*/  IADD3 R4, PT, PT, R16, 0x2, RZ ;  /* 0x0000000210047810 */ /* 0x000fe40007ffe0ff */
[----:B------:R-:W-:Y:S02]  /*3050*/  ISETP.GT.AND P4, PT, R24, -0x1, !P4 ;  /* 0xffffffff1800780c */ /* 0x000fe40006784270 */
[----:B------:R-:W-:Y:S01]  /*3060*/  IADD3 R21, PT, PT, R21, 0x4, RZ ;  /* 0x0000000415157810 */ /* 0x000fe20007ffe0ff */
[----:B------:R-:W-:Y:S01]  /*3070*/  IMAD R23, R4, R4, R9 ;  /* 0x0000000404177224 */ /* 0x000fe200078e0209 */
[----:B------:R-:W-:-:S05]  /*3080*/  PLOP3.LUT P4, PT, P4, P0, PT, 0x80, 0x8 ;  /* 0x000000000008781c */ /* 0x000fca0002781070 */
[----:B------:R-:W-:Y:S08]  /*3090*/  @P5 BRA `(.L_x_77) ;  /* 0x0000000000205947 */ /* 0x000ff00003800000 */
[----:B------:R-:W-:Y:S01]  /*30a0*/  VIADD R5, R18, 0x8 ;  /* 0x0000000812057836 */ /* 0x000fe20000000000 */
[----:B------:R-:W-:-:S04]  /*30b0*/  MOV R22, 0xff ;  /* 0x000000ff00167802 */ /* 0x000fc80000000f00 */
[----:B------:R-:W-:-:S04]  /*30c0*/  IADD3 R4, P5, PT, R5, UR10, RZ ;  /* 0x0000000a05047c10 */ /* 0x000fc8000ffbe0ff */
[----:B------:R-:W-:-:S05]  /*30d0*/  LEA.HI.X.SX32 R5, R5, UR11, 0x1, P5 ;  /* 0x0000000b05057c11 */ /* 0x000fca000a8f0eff */
[----:B------:R0:W-:Y:S04]  /*30e0*/  STG.E.U8 desc[UR6][R4.64+0x3], R22 ;  /* 0x0000031604007986 */ /* 0x0001e8000c101106 */
[----:B------:R0:W-:Y:S04]  /*30f0*/  STG.E.U8 desc[UR6][R4.64], R11 ;  /* 0x0000000b04007986 */ /* 0x0001e8000c101106 */
[----:B------:R0:W-:Y:S04]  /*3100*/  STG.E.U8 desc[UR6][R4.64+0x1], R13 ;  /* 0x0000010d04007986 */ /* 0x0001e8000c101106 */
[----:B------:R0:W-:Y:S02]  /*3110*/  STG.E.U8 desc[UR6][R4.64+0x2], R15 ;  /* 0x0000020f04007986 */ /* 0x0001e4000c101106 */
.L_x_77:
[----:B------:R-:W-:Y:S05]  /*3120*/  BSYNC.RECONVERGENT B0 ;  /* 0x0000000000007941 */ /* 0x000fea0003800200 */
.L_x_76:
[----:B------:R-:W-:Y:S01]  /*3130*/  ISETP.GT.U32.OR P4, PT, R23, R12, !P4 ;  /* 0x0000000c1700720c */ /* 0x000fe20006784470 */
[----:B------:R-:W-:Y:S01]  /*3140*/  BSSY.RECONVERGENT B0, `(.L_x_78) ;  /* 0x000000b000007945 */ /* 0x000fe20003800200 */
[----:B------:R-:W-:-:S11]  /*3150*/  ISETP.NE.AND P5, PT, R21, 0x1, PT ;  /* 0x000000011500780c */ /* 0x000fd60003fa5270 */
[----:B------:R-:W-:Y:S05]  /*3160*/  @P4 BRA `(.L_x_79) ;  /* 0x0000000000204947 */ /* 0x000fea0003800000 */
[----:B0-----:R-:W-:Y:S01]  /*3170*/  IADD3 R5, PT, PT, R18, 0xc, RZ ;  /* 0x0000000c12057810 */ /* 0x001fe20007ffe0ff */
[----:B------:R-:W-:-:S03]  /*3180*/  IMAD.MOV.U32 R22, RZ, RZ, 0xff ;  /* 0x000000ffff167424 */ /* 0x000fc600078e00ff */
[----:B------:R-:W-:-:S04]  /*3190*/  IADD3 R4, P4, PT, R5, UR10, RZ ;  /* 0x0000000a05047c10 */ /* 0x000fc8000ff9e0ff */
[----:B------:R-:W-:-:S05]  /*31a0*/  LEA.HI.X.SX32 R5, R5, UR11, 0x1, P4 ;  /* 0x0000000b05057c11 */ /* 0x000fca000a0f0eff */
[----:B------:R1:W-:Y:S04]  /*31b0*/  STG.E.U8 desc[UR6][R4.64+0x3], R22 ;  /* 0x0000031604007986 */ /* 0x0003e8000c101106 */
[----:B------:R1:W-:Y:S04]  /*31c0*/  STG.E.U8 desc[UR6][R4.64], R11 ;  /* 0x0000000b04007986 */ /* 0x0003e8000c101106 */
[----:B------:R1:W-:Y:S04]  /*31d0*/  STG.E.U8 desc[UR6][R4.64+0x1], R13 ;  /* 0x0000010d04007986 */ /* 0x0003e8000c101106 */
[----:B------:R1:W-:Y:S02]  /*31e0*/  STG.E.U8 desc[UR6][R4.64+0x2], R15 ;  /* 0x0000020f04007986 */ /* 0x0003e4000c101106 */
.L_x_79:
[----:B------:R-:W-:Y:S05]  /*31f0*/  BSYNC.RECONVERGENT B0 ;  /* 0x0000000000007941 */ /* 0x000fea0003800200 */
.L_x_78:
[----:B------:R-:W-:Y:S01]  /*3200*/  IADD3 R16, PT, PT, R16, 0x4, RZ ;  /* 0x0000000410107810 */ /* 0x000fe20007ffe0ff */
[----:B------:R-:W-:Y:S01]  /*3210*/  VIADD R19, R19, 0x4 ;  /* 0x0000000413137836 */ /* 0x000fe20000000000 */
[----:B------:R-:W-:Y:S02]  /*3220*/  IADD3 R18, PT, PT, R18, 0x10, RZ ;  /* 0x0000001012127810 */ /* 0x000fe40007ffe0ff */
[----:B------:R-:W-:Y:S01]  /*3230*/  IADD3 R20, PT, PT, R20, 0x10, RZ ;  /* 0x0000001014147810 */ /* 0x000fe20007ffe0ff */
[----:B------:R-:W-:Y:S06]  /*3240*/  @P5 BRA `(.L_x_80) ;  /* 0xfffffff800cc5947 */ /* 0x000fec000383ffff */
.L_x_71:
[----:B------:R-:W-:Y:S05]  /*3250*/  @P6 BRA `(.L_x_81) ;  /* 0xfffffff400986947 */ /* 0x000fea000383ffff */
[----:B------:R-:W-:Y:S05]  /*3260*/  EXIT ;  /* 0x000000000000794d */ /* 0x000fea0003800000 */
        .weak           $__internal_0_$__cuda_sm20_sqrt_rn_f32_slowpath
        .type           $__internal_0_$__cuda_sm20_sqrt_rn_f32_slowpath,@function
        .size           $__internal_0_$__cuda_sm20_sqrt_rn_f32_slowpath,($__internal_1_$__cuda_sm3x_div_rn_noftz_f32_slowpath - $__internal_0_$__cuda_sm20_sqrt_rn_f32_slowpath)
$__internal_0_$__cuda_sm20_sqrt_rn_f32_slowpath:
[----:B------:R-:W-:-:S13]  /*3270*/  LOP3.LUT P0, RZ, R0, 0x7fffffff, RZ, 0xc0, !PT ;  /* 0x7fffffff00ff7812 */ /* 0x000fda000780c0ff */
[----:B------:R-:W-:Y:S01]  /*3280*/  @!P0 MOV R4, R0 ;  /* 0x0000000000048202 */ /* 0x000fe20000000f00 */
[----:B------:R-:W-:Y:S06]  /*3290*/  @!P0 BRA `(.L_x_82) ;  /* 0x0000000000408947 */ /* 0x000fec0003800000 */
[----:B------:R-:W-:-:S13]  /*32a0*/  FSETP.GEU.FTZ.AND P0, PT, R0, RZ, PT ;  /* 0x000000ff0000720b */ /* 0x000fda0003f1e000 */
[----:B------:R-:W-:Y:S01]  /*32b0*/  @!P0 MOV R4, 0x7fffffff ;  /* 0x7fffffff00048802 */ /* 0x000fe20000000f00 */
[----:B------:R-:W-:Y:S06]  /*32c0*/  @!P0 BRA `(.L_x_82) ;  /* 0x0000000000348947 */ /* 0x000fec0003800000 */
[----:B------:R-:W-:-:S13]  /*32d0*/  FSETP.GTU.FTZ.AND P0, PT, |R0|, +INF , PT ;  /* 0x7f8000000000780b */ /* 0x000fda0003f1c200 */
[----:B------:R-:W-:Y:S01]  /*32e0*/  @P0 FADD.FTZ R4, R0, 1 ;  /* 0x3f80000000040421 */ /* 0x000fe20000010000 */
[----:B------:R-:W-:Y:S06]  /*32f0*/  @P0 BRA `(.L_x_82) ;  /* 0x0000000000280947 */ /* 0x000fec0003800000 */
[----:B------:R-:W-:-:S13]  /*3300*/  FSETP.NEU.FTZ.AND P0, PT, |R0|, +INF , PT ;  /* 0x7f8000000000780b */ /* 0x000fda0003f1d200 */
[----:B------:R-:W-:-:S04]  /*3310*/  @P0 FFMA R5, R0, 1.84467440737095516160e+19, RZ ;  /* 0x5f80000000050823 */ /* 0x000fc800000000ff */
[----:B------:R-:W0:Y:S02]  /*3320*/  @P0 MUFU.RSQ R4, R5 ;  /* 0x0000000500040308 */ /* 0x000e240000001400 */
[----:B0-----:R-:W-:Y:S01]  /*3330*/  @P0 FMUL.FTZ R10, R5, R4 ;  /* 0x00000004050a0220 */ /* 0x001fe20000410000 */
[----:B------:R-:W-:Y:S01]  /*3340*/  @P0 FMUL.FTZ R12, R4, 0.5 ;  /* 0x3f000000040c0820 */ /* 0x000fe20000410000 */
[----:B------:R-:W-:Y:S02]  /*3350*/  @!P0 IMAD.MOV.U32 R4, RZ, RZ, R0 ;  /* 0x000000ffff048224 */ /* 0x000fe400078e0000 */
[----:B------:R-:W-:-:S04]  /*3360*/  @P0 FADD.FTZ R11, -R10, -RZ ;  /* 0x800000ff0a0b0221 */ /* 0x000fc80000010100 */
[----:B------:R-:W-:-:S04]  /*3370*/  @P0 FFMA R11, R10, R11, R5 ;  /* 0x0000000b0a0b0223 */ /* 0x000fc80000000005 */
[----:B------:R-:W-:-:S04]  /*3380*/  @P0 FFMA R11, R11, R12, R10 ;  /* 0x0000000c0b0b0223 */ /* 0x000fc8000000000a */
[----:B------:R-:W-:-:S07]  /*3390*/  @P0 FMUL.FTZ R4, R11, 2.3283064365386962891e-10 ;  /* 0x2f8000000b040820 */ /* 0x000fce0000410000 */
.L_x_82:
[----:B------:R-:W-:Y:S01]  /*33a0*/  HFMA2 R5, -RZ, RZ, 0, 0 ;  /* 0x00000000ff057431 */ /* 0x000fe200000001ff */
[----:B------:R-:W-:Y:S02]  /*33b0*/  MOV R23, R4 ;  /* 0x0000000400177202 */ /* 0x000fe40000000f00 */
[----:B------:R-:W-:-:S04]  /*33c0*/  MOV R4, R13 ;  /* 0x0000000d00047202 */ /* 0x000fc80000000f00 */
[----:B------:R-:W-:Y:S05]  /*33d0*/  RET.REL.NODEC R4 `(onlyEdges01) ;  /* 0xffffffcc04087950 */ /* 0x000fea0003c3ffff */
        .weak           $__internal_1_$__cuda_sm3x_div_rn_noftz_f32_slowpath
        .type           $__internal_1_$__cuda_sm3x_div_rn_noftz_f32_slowpath,@function
        .size           $__internal_1_$__cuda_sm3x_div_rn_noftz_f32_slowpath,(.L_x_96 - $__internal_1_$__cuda_sm3x_div_rn_noftz_f32_slowpath)
$__internal_1_$__cuda_sm3x_div_rn_noftz_f32_slowpath:
[----:B------:R-:W-:Y:S01]  /*33e0*/  SHF.R.U32.HI R11, RZ, 0x17, R18 ;  /* 0x00000017ff0b7819 */ /* 0x000fe20000011612 */
[----:B------:R-:W-:Y:S01]  /*33f0*/  BSSY.RECONVERGENT B0, `(.L_x_83) ;  /* 0x0000062000007945 */ /* 0x000fe20003800200 */
[----:B------:R-:W-:Y:S02]  /*3400*/  SHF.R.U32.HI R16, RZ, 0x17, R23 ;  /* 0x00000017ff107819 */ /* 0x000fe40000011617 */
[----:B------:R-:W-:Y:S02]  /*3410*/  LOP3.LUT R11, R11, 0xff, RZ, 0xc0, !PT ;  /* 0x000000ff0b0b7812 */ /* 0x000fe400078ec0ff */
[----:B------:R-:W-:-:S03]  /*3420*/  LOP3.LUT R16, R16, 0xff, RZ, 0xc0, !PT ;  /* 0x000000ff10107812 */ /* 0x000fc600078ec0ff */
[----:B------:R-:W-:Y:S01]  /*3430*/  VIADD R0, R11, 0xffffffff ;  /* 0xffffffff0b007836 */ /* 0x000fe20000000000 */
[----:B------:R-:W-:-:S04]  /*3440*/  IADD3 R13, PT, PT, R16, -0x1, RZ ;  /* 0xffffffff100d7810 */ /* 0x000fc80007ffe0ff */
[----:B------:R-:W-:-:S04]  /*3450*/  ISETP.GT.U32.AND P0, PT, R0, 0xfd, PT ;  /* 0x000000fd0000780c */ /* 0x000fc80003f04070 */
[----:B------:R-:W-:-:S13]  /*3460*/  ISETP.GT.U32.OR P0, PT, R13, 0xfd, P0 ;  /* 0x000000fd0d00780c */ /* 0x000fda0000704470 */
[----:B------:R-:W-:Y:S01]  /*3470*/  @!P0 MOV R12, RZ ;  /* 0x000000ff000c8202 */ /* 0x000fe20000000f00 */
[----:B------:R-:W-:Y:S06]  /*3480*/  @!P0 BRA `(.L_x_84) ;  /* 0x00000000005c8947 */ /* 0x000fec0003800000 */
[----:B------:R-:W-:Y:S02]  /*3490*/  FSETP.GTU.FTZ.AND P0, PT, |R23|, +INF , PT ;  /* 0x7f8000001700780b */ /* 0x000fe40003f1c200 */
[----:B------:R-:W-:-:S04]  /*34a0*/  FSETP.GTU.FTZ.AND P1, PT, |R18|, +INF , PT ;  /* 0x7f8000001200780b */ /* 0x000fc80003f3c200 */
[----:B------:R-:W-:-:S13]  /*34b0*/  PLOP3.LUT P0, PT, P0, P1, PT, 0xf8, 0x8f ;  /* 0x00000000008f781c */ /* 0x000fda0000703f70 */
[----:B------:R-:W-:Y:S05]  /*34c0*/  @P0 BRA `(.L_x_85) ;  /* 0x00000004004c0947 */ /* 0x000fea0003800000 */
[----:B------:R-:W-:-:S13]  /*34d0*/  LOP3.LUT P0, RZ, R18, 0x7fffffff, R23, 0xc8, !PT ;  /* 0x7fffffff12ff7812 */ /* 0x000fda000780c817 */
[----:B------:R-:W-:Y:S05]  /*34e0*/  @!P0 BRA `(.L_x_86) ;  /* 0x00000004003c8947 */ /* 0x000fea0003800000 */
[C---:B------:R-:W-:Y:S02]  /*34f0*/  FSETP.NEU.FTZ.AND P0, PT, |R23|.reuse, +INF , PT ;  /* 0x7f8000001700780b */ /* 0x040fe40003f1d200 */
[----:B------:R-:W-:Y:S02]  /*3500*/  FSETP.NEU.FTZ.AND P2, PT, |R18|, +INF , PT ;  /* 0x7f8000001200780b */ /* 0x000fe40003f5d200 */
[----:B------:R-:W-:-:S11]  /*3510*/  FSETP.NEU.FTZ.AND P1, PT, |R23|, +INF , PT ;  /* 0x7f8000001700780b */ /* 0x000fd60003f3d200 */
[----:B------:R-:W-:Y:S05]  /*3520*/  @!P2 BRA !P0, `(.L_x_86) ;  /* 0x00000004002ca947 */ /* 0x000fea0004000000 */
[----:B------:R-:W-:-:S04]  /*3530*/  LOP3.LUT P0, RZ, R23, 0x7fffffff, RZ, 0xc0, !PT ;  /* 0x7fffffff17ff7812 */ /* 0x000fc8000780c0ff */
[----:B------:R-:W-:-:S13]  /*3540*/  PLOP3.LUT P0, PT, P2, P0, PT, 0x2f, 0xf2 ;  /* 0x0000000000f2781c */ /* 0x000fda0001700577 */
[----:B------:R-:W-:Y:S05]  /*3550*/  @P0 BRA `(.L_x_87) ;  /* 0x0000000400180947 */ /* 0x000fea0003800000 */
[----:B------:R-:W-:-:S04]  /*3560*/  LOP3.LUT P0, RZ, R18, 0x7fffffff, RZ, 0xc0, !PT ;  /* 0x7fffffff12ff7812 */ /* 0x000fc8000780c0ff */
[----:B------:R-:W-:-:S13]  /*3570*/  PLOP3.LUT P0, PT, P1, P0, PT, 0x2f, 0xf2 ;  /* 0x0000000000f2781c */ /* 0x000fda0000f00577 */
[----:B------:R-:W-:Y:S05]  /*3580*/  @P0 BRA `(.L_x_88) ;  /* 0x0000000400000947 */ /* 0x000fea0003800000 */
[----:B------:R-:W-:Y:S02]  /*3590*/  ISETP.GE.AND P0, PT, R13, RZ, PT ;  /* 0x000000ff0d00720c */ /* 0x000fe40003f06270 */
[----:B------:R-:W-:-:S11]  /*35a0*/  ISETP.GE.AND P1, PT, R0, RZ, PT ;  /* 0x000000ff0000720c */ /* 0x000fd60003f26270 */
[----:B------:R-:W-:Y:S01]  /*35b0*/  @P0 MOV R12, RZ ;  /* 0x000000ff000c0202 */ /* 0x000fe20000000f00 */
[----:B------:R-:W-:Y:S02]  /*35c0*/  @!P0 IMAD.MOV.U32 R12, RZ, RZ, -0x40 ;  /* 0xffffffc0ff0c8424 */ /* 0x000fe400078e00ff */
[----:B------:R-:W-:Y:S01]  /*35d0*/  @!P0 FFMA R23, R23, 1.84467440737095516160e+19, RZ ;  /* 0x5f80000017178823 */ /* 0x000fe200000000ff */
[----:B------:R-:W-:Y:S02]  /*35e0*/  @!P1 FFMA R18, R18, 1.84467440737095516160e+19, RZ ;  /* 0x5f80000012129823 */ /* 0x000fe400000000ff */
[----:B------:R-:W-:-:S07]  /*35f0*/  @!P1 IADD3 R12, PT, PT, R12, 0x40, RZ ;  /* 0x000000400c0c9810 */ /* 0x000fce0007ffe0ff */
.L_x_84:
[----:B------:R-:W-:Y:S01]  /*3600*/  LEA R13, R11, 0xc0800000, 0x17 ;  /* 0xc08000000b0d7811 */ /* 0x000fe200078eb8ff */
[----:B------:R-:W-:Y:S01]  /*3610*/  BSSY.RECONVERGENT B1, `(.L_x_89) ;  /* 0x0000036000017945 */ /* 0x000fe20003800200 */
[----:B------:R-:W-:Y:S02]  /*3620*/  IADD3 R16, PT, PT, R16, -0x7f, RZ ;  /* 0xffffff8110107810 */ /* 0x000fe40007ffe0ff */
[----:B------:R-:W-:-:S03]  /*3630*/  IADD3 R26, PT, PT, -R13, R18, RZ ;  /* 0x000000120d1a7210 */ /* 0x000fc60007ffe1ff */
[----:B------:R-:W-:Y:S01]  /*3640*/  IMAD R0, R16, -0x800000, R23 ;  /* 0xff80000010007824 */ /* 0x000fe200078e0217 */
[----:B------:R-:W0:Y:S01]  /*3650*/  MUFU.RCP R18, R26 ;  /* 0x0000001a00127308 */ /* 0x000e220000001000 */
[----:B------:R-:W-:Y:S01]  /*3660*/  FADD.FTZ R13, -R26, -RZ ;  /* 0x800000ff1a0d7221 */ /* 0x000fe20000010100 */
[----:B------:R-:W-:-:S05]  /*3670*/  IADD3 R23, PT, PT, R16, 0x7f, -R11 ;  /* 0x0000007f10177810 */ /* 0x000fca0007ffe80b */
[----:B------:R-:W-:Y:S02]  /*3680*/  IMAD.IADD R23, R23, 0x1, R12 ;  /* 0x0000000117177824 */ /* 0x000fe400078e020c */
[----:B0-----:R-:W-:-:S04]  /*3690*/  FFMA R19, R18, R13, 1 ;  /* 0x3f80000012137423 */ /* 0x001fc8000000000d */
[----:B------:R-:W-:-:S04]  /*36a0*/  FFMA R19, R18, R19, R18 ;  /* 0x0000001312137223 */ /* 0x000fc80000000012 */
[----:B------:R-:W-:-:S04]  /*36b0*/  FFMA R18, R0, R19, RZ ;  /* 0x0000001300127223 */ /* 0x000fc800000000ff */
[----:B------:R-:W-:-:S04]  /*36c0*/  FFMA R20, R13, R18, R0 ;  /* 0x000000120d147223 */ /* 0x000fc80000000000 */
[----:B------:R-:W-:-:S04]  /*36d0*/  FFMA R20, R19, R20, R18 ;  /* 0x0000001413147223 */ /* 0x000fc80000000012 */
[----:B------:R-:W-:-:S04]  /*36e0*/  FFMA R13, R13, R20, R0 ;  /* 0x000000140d0d7223 */ /* 0x000fc80000000000 */
[----:B------:R-:W-:-:S05]  /*36f0*/  FFMA R0, R19, R13, R20 ;  /* 0x0000000d13007223 */ /* 0x000fca0000000014 */
[----:B------:R-:W-:-:S04]  /*3700*/  SHF.R.U32.HI R11, RZ, 0x17, R0 ;  /* 0x00000017ff0b7819 */ /* 0x000fc80000011600 */
[----:B------:R-:W-:-:S04]  /*3710*/  LOP3.LUT R12, R11, 0xff, RZ, 0xc0, !PT ;  /* 0x000000ff0b0c7812 */ /* 0x000fc800078ec0ff */
[----:B------:R-:W-:-:S04]  /*3720*/  IADD3 R11, PT, PT, R12, R23, RZ ;  /* 0x000000170c0b7210 */ /* 0x000fc80007ffe0ff */
[----:B------:R-:W-:-:S04]  /*3730*/  IADD3 R12, PT, PT, R11, -0x1, RZ ;  /* 0xffffffff0b0c7810 */ /* 0x000fc80007ffe0ff */
[----:B------:R-:W-:-:S13]  /*3740*/  ISETP.GE.U32.AND P0, PT, R12, 0xfe, PT ;  /* 0x000000fe0c00780c */ /* 0x000fda0003f06070 */
[----:B------:R-:W-:Y:S05]  /*3750*/  @!P0 BRA `(.L_x_90) ;  /* 0x0000000000808947 */ /* 0x000fea0003800000 */
[----:B------:R-:W-:-:S13]  /*3760*/  ISETP.GT.AND P0, PT, R11, 0xfe, PT ;  /* 0x000000fe0b00780c */ /* 0x000fda0003f04270 */
[----:B------:R-:W-:Y:S05]  /*3770*/  @P0 BRA `(.L_x_91) ;  /* 0x00000000006c0947 */ /* 0x000fea0003800000 */
[----:B------:R-:W-:-:S13]  /*3780*/  ISETP.GE.AND P0, PT, R11, 0x1, PT ;  /* 0x000000010b00780c */ /* 0x000fda0003f06270 */
[----:B------:R-:W-:Y:S05]  /*3790*/  @P0 BRA `(.L_x_92) ;  /* 0x0000000000740947 */ /* 0x000fea0003800000 */
[----:B------:R-:W-:Y:S02]  /*37a0*/  ISETP.GE.AND P0, PT, R11, -0x18, PT ;  /* 0xffffffe80b00780c */ /* 0x000fe40003f06270 */
[----:B------:R-:W-:-:S11]  /*37b0*/  LOP3.LUT R0, R0, 0x80000000, RZ, 0xc0, !PT ;  /* 0x8000000000007812 */ /* 0x000fd600078ec0ff */
[----:B------:R-:W-:Y:S05]  /*37c0*/  @!P0 BRA `(.L_x_92) ;  /* 0x0000000000688947 */ /* 0x000fea0003800000 */
[CCC-:B------:R-:W-:Y:S01]  /*37d0*/  FFMA.RZ R12, R19.reuse, R13.reuse, R20.reuse ;  /* 0x0000000d130c7223 */ /* 0x1c0fe2000000c014 */
[CCC-:B------:R-:W-:Y:S01]  /*37e0*/  FFMA.RP R16, R19.reuse, R13.reuse, R20.reuse ;  /* 0x0000000d13107223 */ /* 0x1c0fe20000008014 */
[----:B------:R-:W-:Y:S01]  /*37f0*/  FFMA.RM R19, R19, R13, R20 ;  /* 0x0000000d13137223 */ /* 0x000fe20000004014 */
[C---:B------:R-:W-:Y:S02]  /*3800*/  IADD3 R13, PT, PT, R11.reuse, 0x20, RZ ;  /* 0x000000200b0d7810 */ /* 0x040fe40007ffe0ff */
[----:B------:R-:W-:Y:S02]  /*3810*/  LOP3.LUT R12, R12, 0x7fffff, RZ, 0xc0, !PT ;  /* 0x007fffff0c0c7812 */ /* 0x000fe400078ec0ff */
[C---:B------:R-:W-:Y:S02]  /*3820*/  ISETP.NE.AND P2, PT, R11.reuse, RZ, PT ;  /* 0x000000ff0b00720c */ /* 0x040fe40003f45270 */
[----:B------:R-:W-:Y:S02]  /*3830*/  LOP3.LUT R12, R12, 0x800000, RZ, 0xfc, !PT ;  /* 0x008000000c0c7812 */ /* 0x000fe400078efcff */
[----:B------:R-:W-:Y:S01]  /*3840*/  ISETP.NE.AND P1, PT, R11, RZ, PT ;  /* 0x000000ff0b00720c */ /* 0x000fe20003f25270 */
[----:B------:R-:W-:Y:S01]  /*3850*/  IMAD.MOV R11, RZ, RZ, -R11 ;  /* 0x000000ffff0b7224 */ /* 0x000fe200078e0a0b */
[----:B------:R-:W-:-:S02]  /*3860*/  SHF.L.U32 R13, R12, R13, RZ ;  /* 0x0000000d0c0d7219 */ /* 0x000fc400000006ff */
[----:B------:R-:W-:Y:S02]  /*3870*/  FSETP.NEU.FTZ.AND P0, PT, R16, R19, PT ;  /* 0x000000131000720b */ /* 0x000fe40003f1d000 */
[----:B------:R-:W-:Y:S02]  /*3880*/  SEL R11, R11, RZ, P2 ;  /* 0x000000ff0b0b7207 */ /* 0x000fe40001000000 */
[----:B------:R-:W-:Y:S02]  /*3890*/  ISETP.NE.AND P1, PT, R13, RZ, P1 ;  /* 0x000000ff0d00720c */ /* 0x000fe40000f25270 */
[----:B------:R-:W-:Y:S02]  /*38a0*/  SHF.R.U32.HI R16, RZ, R11, R12 ;  /* 0x0000000bff107219 */ /* 0x000fe4000001160c */
[----:B------:R-:W-:Y:S02]  /*38b0*/  PLOP3.LUT P0, PT, P0, P1, PT, 0xf8, 0x8f ;  /* 0x00000000008f781c */ /* 0x000fe40000703f70 */
[----:B------:R-:W-:-:S02]  /*38c0*/  SHF.R.U32.HI R12, RZ, 0x1, R16 ;  /* 0x00000001ff0c7819 */ /* 0x000fc40000011610 */
[----:B------:R-:W-:-:S04]  /*38d0*/  SEL R11, RZ, 0x1, !P0 ;  /* 0x00000001ff0b7807 */ /* 0x000fc80004000000 */
[----:B------:R-:W-:-:S04]  /*38e0*/  LOP3.LUT R11, R11, 0x1, R12, 0xf8, !PT ;  /* 0x000000010b0b7812 */ /* 0x000fc800078ef80c */
[----:B------:R-:W-:-:S04]  /*38f0*/  LOP3.LUT R11, R11, R16, RZ, 0xc0, !PT ;  /* 0x000000100b0b7212 */ /* 0x000fc800078ec0ff */
[----:B------:R-:W-:-:S04]  /*3900*/  IADD3 R11, PT, PT, R12, R11, RZ ;  /* 0x0000000b0c0b7210 */ /* 0x000fc80007ffe0ff */
[----:B------:R-:W-:Y:S01]  /*3910*/  LOP3.LUT R0, R11, R0, RZ, 0xfc, !PT ;  /* 0x000000000b007212 */ /* 0x000fe200078efcff */
[----:B------:R-:W-:Y:S06]  /*3920*/  BRA `(.L_x_92) ;  /* 0x0000000000107947 */ /* 0x000fec0003800000 */
.L_x_91:
[----:B------:R-:W-:-:S04]  /*3930*/  LOP3.LUT R0, R0, 0x80000000, RZ, 0xc0, !PT ;  /* 0x8000000000007812 */ /* 0x000fc800078ec0ff */
[----:B------:R-:W-:Y:S01]  /*3940*/  LOP3.LUT R0, R0, 0x7f800000, RZ, 0xfc, !PT ;  /* 0x7f80000000007812 */ /* 0x000fe200078efcff */
[----:B------:R-:W-:Y:S06]  /*3950*/  BRA `(.L_x_92) ;  /* 0x0000000000047947 */ /* 0x000fec0003800000 */
.L_x_90:
[----:B------:R-:W-:-:S07]  /*3960*/  LEA R0, R23, R0, 0x17 ;  /* 0x0000000017007211 */ /* 0x000fce00078eb8ff */
.L_x_92:
[----:B------:R-:W-:Y:S05]  /*3970*/  BSYNC.RECONVERGENT B1 ;  /* 0x0000000000017941 */ /* 0x000fea0003800200 */
.L_x_89:
[----:B------:R-:W-:Y:S05]  /*3980*/  BRA `(.L_x_93) ;  /* 0x0000000000207947 */ /* 0x000fea0003800000 */
.L_x_88:
[----:B------:R-:W-:-:S04]  /*3990*/  LOP3.LUT R18, R18, 0x80000000, R23, 0x48, !PT ;  /* 0x8000000012127812 */ /* 0x000fc800078e4817 */
[----:B------:R-:W-:Y:S01]  /*39a0*/  LOP3.LUT R0, R18, 0x7f800000, RZ, 0xfc, !PT ;  /* 0x7f80000012007812 */ /* 0x000fe200078efcff */
[----:B------:R-:W-:Y:S06]  /*39b0*/  BRA `(.L_x_93) ;  /* 0x0000000000147947 */ /* 0x000fec0003800000 */
.L_x_87:
[----:B------:R-:W-:Y:S01]  /*39c0*/  LOP3.LUT R0, R18, 0x80000000, R23, 0x48, !PT ;  /* 0x8000000012007812 */ /* 0x000fe200078e4817 */
[----:B------:R-:W-:Y:S06]  /*39d0*/  BRA `(.L_x_93) ;  /* 0x00000000000c7947 */ /* 0x000fec0003800000 */
.L_x_86:
[----:B------:R-:W0:Y:S01]  /*39e0*/  MUFU.RSQ R0, -QNAN ;  /* 0xffc0000000007908 */ /* 0x000e220000001400 */
[----:B------:R-:W-:Y:S05]  /*39f0*/  BRA `(.L_x_93) ;  /* 0x0000000000047947 */ /* 0x000fea0003800000 */
.L_x_85:
[----:B------:R-:W-:-:S07]  /*3a00*/  FADD.FTZ R0, R23, R18 ;  /* 0x0000001217007221 */ /* 0x000fce0000010000 */
.L_x_93:
[----:B------:R-:W-:Y:S05]  /*3a10*/  BSYNC.RECONVERGENT B0 ;  /* 0x0000000000007941 */ /* 0x000fea0003800200 */
.L_x_83:
[----:B------:R-:W-:-:S04]  /*3a20*/  HFMA2 R11, -RZ, RZ, 0, 0 ;  /* 0x00000000ff0b7431 */ /* 0x000fc800000001ff */
[----:B0-----:R-:W-:Y:S05]  /*3a30*/  RET.REL.NODEC R10 `(onlyEdges01) ;  /* 0xffffffc40a707950 */ /* 0x001fea0003c3ffff */
.L_x_94:
[----:B------:R-:W-:-:S00]  /*3a40*/  BRA `(.L_x_94) ;  /* 0xfffffffc00fc7947 */ /* 0x000fc0000383ffff */
[----:B------:R-:W-:-:S00]  /*3a50*/  NOP ;  /* 0x0000000000007918 */ /* 0x000fc00000000000 */
        /* <DEDUP_REMOVED lines=10> */
.L_x_96:


//--------------------- .nv.shared.reserved.0     --------------------------
	.section	.nv.shared.reserved.0,"aw",@nobits
	.weak		__nv_reservedSMEM_offset_0_alias
	.size		__nv_reservedSMEM_offset_0_alias, 0, 64
	.other		__nv_reservedSMEM_offset_0_alias,@"STO_CUDA_RESERVED_SHARED STV_DEFAULT"
__nv_reservedSMEM_offset_0_alias:
	.zero		0
	.zero		64


//--------------------- .nv.constant0.onlyEdges01 --------------------------
	.section	.nv.constant0.onlyEdges01,"a",@progbits
	.sectionflags	@""
	.align	4
.nv.constant0.onlyEdges01:
	.zero		940


//--------------------- SYMBOLS --------------------------

	.type		.nv.reservedSmem.offset0,@object
	.size		.nv.reservedSmem.offset0,0x4
